//
// Generated by NVIDIA NVVM Compiler
//
// Compiler Build ID: CL-36424714
// Cuda compilation tools, release 13.0, V13.0.88
// Based on NVVM 20.0.0
//

.version 9.0
.target sm_100
.address_size 64

	// .globl	_Z6VecAddPfS_S_i
.extern .func  (.param .b32 func_retval0) vprintf
(
	.param .b64 vprintf_param_0,
	.param .b64 vprintf_param_1
)
;
.global .align 1 .b8 $str[20] = {101, 108, 101, 109, 101, 110, 116, 91, 37, 100, 93, 91, 37, 100, 93, 58, 32, 37, 102};
.global .align 1 .b8 $str$1[24] = {101, 108, 101, 109, 101, 110, 116, 91, 37, 100, 93, 91, 37, 100, 93, 91, 37, 100, 93, 58, 32, 37, 102};

.visible .entry _Z6VecAddPfS_S_i(
	.param .u64 .ptr .align 1 _Z6VecAddPfS_S_i_param_0,
	.param .u64 .ptr .align 1 _Z6VecAddPfS_S_i_param_1,
	.param .u64 .ptr .align 1 _Z6VecAddPfS_S_i_param_2,
	.param .u32 _Z6VecAddPfS_S_i_param_3
)
{
	.reg .pred 	%p<2>;
	.reg .b32 	%r<6>;
	.reg .b32 	%f<4>;
	.reg .b64 	%rd<11>;

	ld.param.u64 	%rd1, [_Z6VecAddPfS_S_i_param_0];
	ld.param.u64 	%rd2, [_Z6VecAddPfS_S_i_param_1];
	ld.param.u64 	%rd3, [_Z6VecAddPfS_S_i_param_2];
	ld.param.u32 	%r2, [_Z6VecAddPfS_S_i_param_3];
	mov.u32 	%r3, %ctaid.x;
	mov.u32 	%r4, %ntid.x;
	mov.u32 	%r5, %tid.x;
	mad.lo.s32 	%r1, %r3, %r4, %r5;
	setp.ge.s32 	%p1, %r1, %r2;
	@%p1 bra 	$L__BB0_2;
	cvta.to.global.u64 	%rd4, %rd1;
	cvta.to.global.u64 	%rd5, %rd2;
	cvta.to.global.u64 	%rd6, %rd3;
	mul.wide.s32 	%rd7, %r1, 4;
	add.s64 	%rd8, %rd4, %rd7;
	ld.global.f32 	%f1, [%rd8];
	add.s64 	%rd9, %rd5, %rd7;
	ld.global.f32 	%f2, [%rd9];
	add.f32 	%f3, %f1, %f2;
	add.s64 	%rd10, %rd6, %rd7;
	st.global.f32 	[%rd10], %f3;
$L__BB0_2:
	ret;

}
	// .globl	_Z11PitchKernelPfmii
.visible .entry _Z11PitchKernelPfmii(
	.param .u64 .ptr .align 1 _Z11PitchKernelPfmii_param_0,
	.param .u64 _Z11PitchKernelPfmii_param_1,
	.param .u32 _Z11PitchKernelPfmii_param_2,
	.param .u32 _Z11PitchKernelPfmii_param_3
)
{
	.local .align 16 .b8 	__local_depot1[16];
	.reg .b64 	%SP;
	.reg .b64 	%SPL;
	.reg .pred 	%p<13>;
	.reg .b32 	%r<117>;
	.reg .b32 	%f<32>;
	.reg .b64 	%rd<38>;
	.reg .b64 	%fd<32>;

	mov.u64 	%SPL, __local_depot1;
	cvta.local.u64 	%SP, %SPL;
	ld.param.u64 	%rd10, [_Z11PitchKernelPfmii_param_0];
	ld.param.u64 	%rd9, [_Z11PitchKernelPfmii_param_1];
	ld.param.u32 	%r16, [_Z11PitchKernelPfmii_param_2];
	ld.param.u32 	%r17, [_Z11PitchKernelPfmii_param_3];
	cvta.to.global.u64 	%rd1, %rd10;
	add.u64 	%rd11, %SP, 0;
	add.u64 	%rd2, %SPL, 0;
	setp.lt.s32 	%p1, %r17, 1;
	@%p1 bra 	$L__BB1_17;
	setp.lt.s32 	%p2, %r16, 1;
	@%p2 bra 	$L__BB1_17;
	and.b32  	%r1, %r16, 15;
	and.b32  	%r2, %r16, 7;
	and.b32  	%r3, %r16, 2147483632;
	and.b32  	%r4, %r16, 3;
	mov.b32 	%r112, 0;
	mov.u64 	%rd28, $str;
$L__BB1_3:
	setp.lt.u32 	%p3, %r16, 16;
	cvt.u64.u32 	%rd12, %r112;
	mul.lo.s64 	%rd3, %rd9, %rd12;
	mov.b32 	%r115, 0;
	@%p3 bra 	$L__BB1_6;
	add.s64 	%rd13, %rd1, %rd3;
	add.s64 	%rd37, %rd13, 32;
	mov.b32 	%r113, 0;
$L__BB1_5:
	.pragma "nounroll";
	ld.global.f32 	%f1, [%rd37+-32];
	cvt.f64.f32 	%fd1, %f1;
	st.local.v2.u32 	[%rd2], {%r112, %r113};
	st.local.f64 	[%rd2+8], %fd1;
	mov.u64 	%rd14, $str;
	cvta.global.u64 	%rd15, %rd14;
	add.u64 	%rd16, %SP, 0;
	{ // callseq 0, 0
	.param .b64 param0;
	st.param.b64 	[param0], %rd15;
	.param .b64 param1;
	st.param.b64 	[param1], %rd16;
	.param .b32 retval0;
	call.uni (retval0), 
	vprintf, 
	(
	param0, 
	param1
	);
	ld.param.b32 	%r21, [retval0];
	} // callseq 0
	ld.global.f32 	%f2, [%rd37+-28];
	cvt.f64.f32 	%fd2, %f2;
	add.s32 	%r23, %r113, 1;
	st.local.v2.u32 	[%rd2], {%r112, %r23};
	st.local.f64 	[%rd2+8], %fd2;
	{ // callseq 1, 0
	.param .b64 param0;
	st.param.b64 	[param0], %rd15;
	.param .b64 param1;
	st.param.b64 	[param1], %rd16;
	.param .b32 retval0;
	call.uni (retval0), 
	vprintf, 
	(
	param0, 
	param1
	);
	ld.param.b32 	%r24, [retval0];
	} // callseq 1
	ld.global.f32 	%f3, [%rd37+-24];
	cvt.f64.f32 	%fd3, %f3;
	add.s32 	%r26, %r113, 2;
	st.local.v2.u32 	[%rd2], {%r112, %r26};
	st.local.f64 	[%rd2+8], %fd3;
	{ // callseq 2, 0
	.param .b64 param0;
	st.param.b64 	[param0], %rd15;
	.param .b64 param1;
	st.param.b64 	[param1], %rd16;
	.param .b32 retval0;
	call.uni (retval0), 
	vprintf, 
	(
	param0, 
	param1
	);
	ld.param.b32 	%r27, [retval0];
	} // callseq 2
	ld.global.f32 	%f4, [%rd37+-20];
	cvt.f64.f32 	%fd4, %f4;
	add.s32 	%r29, %r113, 3;
	st.local.v2.u32 	[%rd2], {%r112, %r29};
	st.local.f64 	[%rd2+8], %fd4;
	{ // callseq 3, 0
	.param .b64 param0;
	st.param.b64 	[param0], %rd15;
	.param .b64 param1;
	st.param.b64 	[param1], %rd16;
	.param .b32 retval0;
	call.uni (retval0), 
	vprintf, 
	(
	param0, 
	param1
	);
	ld.param.b32 	%r30, [retval0];
	} // callseq 3
	ld.global.f32 	%f5, [%rd37+-16];
	cvt.f64.f32 	%fd5, %f5;
	add.s32 	%r32, %r113, 4;
	st.local.v2.u32 	[%rd2], {%r112, %r32};
	st.local.f64 	[%rd2+8], %fd5;
	{ // callseq 4, 0
	.param .b64 param0;
	st.param.b64 	[param0], %rd15;
	.param .b64 param1;
	st.param.b64 	[param1], %rd16;
	.param .b32 retval0;
	call.uni (retval0), 
	vprintf, 
	(
	param0, 
	param1
	);
	ld.param.b32 	%r33, [retval0];
	} // callseq 4
	ld.global.f32 	%f6, [%rd37+-12];
	cvt.f64.f32 	%fd6, %f6;
	add.s32 	%r35, %r113, 5;
	st.local.v2.u32 	[%rd2], {%r112, %r35};
	st.local.f64 	[%rd2+8], %fd6;
	{ // callseq 5, 0
	.param .b64 param0;
	st.param.b64 	[param0], %rd15;
	.param .b64 param1;
	st.param.b64 	[param1], %rd16;
	.param .b32 retval0;
	call.uni (retval0), 
	vprintf, 
	(
	param0, 
	param1
	);
	ld.param.b32 	%r36, [retval0];
	} // callseq 5
	ld.global.f32 	%f7, [%rd37+-8];
	cvt.f64.f32 	%fd7, %f7;
	add.s32 	%r38, %r113, 6;
	st.local.v2.u32 	[%rd2], {%r112, %r38};
	st.local.f64 	[%rd2+8], %fd7;
	{ // callseq 6, 0
	.param .b64 param0;
	st.param.b64 	[param0], %rd15;
	.param .b64 param1;
	st.param.b64 	[param1], %rd16;
	.param .b32 retval0;
	call.uni (retval0), 
	vprintf, 
	(
	param0, 
	param1
	);
	ld.param.b32 	%r39, [retval0];
	} // callseq 6
	ld.global.f32 	%f8, [%rd37+-4];
	cvt.f64.f32 	%fd8, %f8;
	add.s32 	%r41, %r113, 7;
	st.local.v2.u32 	[%rd2], {%r112, %r41};
	st.local.f64 	[%rd2+8], %fd8;
	{ // callseq 7, 0
	.param .b64 param0;
	st.param.b64 	[param0], %rd15;
	.param .b64 param1;
	st.param.b64 	[param1], %rd16;
	.param .b32 retval0;
	call.uni (retval0), 
	vprintf, 
	(
	param0, 
	param1
	);
	ld.param.b32 	%r42, [retval0];
	} // callseq 7
	ld.global.f32 	%f9, [%rd37];
	cvt.f64.f32 	%fd9, %f9;
	add.s32 	%r44, %r113, 8;
	st.local.v2.u32 	[%rd2], {%r112, %r44};
	st.local.f64 	[%rd2+8], %fd9;
	{ // callseq 8, 0
	.param .b64 param0;
	st.param.b64 	[param0], %rd15;
	.param .b64 param1;
	st.param.b64 	[param1], %rd16;
	.param .b32 retval0;
	call.uni (retval0), 
	vprintf, 
	(
	param0, 
	param1
	);
	ld.param.b32 	%r45, [retval0];
	} // callseq 8
	ld.global.f32 	%f10, [%rd37+4];
	cvt.f64.f32 	%fd10, %f10;
	add.s32 	%r47, %r113, 9;
	st.local.v2.u32 	[%rd2], {%r112, %r47};
	st.local.f64 	[%rd2+8], %fd10;
	{ // callseq 9, 0
	.param .b64 param0;
	st.param.b64 	[param0], %rd15;
	.param .b64 param1;
	st.param.b64 	[param1], %rd16;
	.param .b32 retval0;
	call.uni (retval0), 
	vprintf, 
	(
	param0, 
	param1
	);
	ld.param.b32 	%r48, [retval0];
	} // callseq 9
	ld.global.f32 	%f11, [%rd37+8];
	cvt.f64.f32 	%fd11, %f11;
	add.s32 	%r50, %r113, 10;
	st.local.v2.u32 	[%rd2], {%r112, %r50};
	st.local.f64 	[%rd2+8], %fd11;
	{ // callseq 10, 0
	.param .b64 param0;
	st.param.b64 	[param0], %rd15;
	.param .b64 param1;
	st.param.b64 	[param1], %rd16;
	.param .b32 retval0;
	call.uni (retval0), 
	vprintf, 
	(
	param0, 
	param1
	);
	ld.param.b32 	%r51, [retval0];
	} // callseq 10
	ld.global.f32 	%f12, [%rd37+12];
	cvt.f64.f32 	%fd12, %f12;
	add.s32 	%r53, %r113, 11;
	st.local.v2.u32 	[%rd2], {%r112, %r53};
	st.local.f64 	[%rd2+8], %fd12;
	{ // callseq 11, 0
	.param .b64 param0;
	st.param.b64 	[param0], %rd15;
	.param .b64 param1;
	st.param.b64 	[param1], %rd16;
	.param .b32 retval0;
	call.uni (retval0), 
	vprintf, 
	(
	param0, 
	param1
	);
	ld.param.b32 	%r54, [retval0];
	} // callseq 11
	ld.global.f32 	%f13, [%rd37+16];
	cvt.f64.f32 	%fd13, %f13;
	add.s32 	%r56, %r113, 12;
	st.local.v2.u32 	[%rd2], {%r112, %r56};
	st.local.f64 	[%rd2+8], %fd13;
	{ // callseq 12, 0
	.param .b64 param0;
	st.param.b64 	[param0], %rd15;
	.param .b64 param1;
	st.param.b64 	[param1], %rd16;
	.param .b32 retval0;
	call.uni (retval0), 
	vprintf, 
	(
	param0, 
	param1
	);
	ld.param.b32 	%r57, [retval0];
	} // callseq 12
	ld.global.f32 	%f14, [%rd37+20];
	cvt.f64.f32 	%fd14, %f14;
	add.s32 	%r59, %r113, 13;
	st.local.v2.u32 	[%rd2], {%r112, %r59};
	st.local.f64 	[%rd2+8], %fd14;
	{ // callseq 13, 0
	.param .b64 param0;
	st.param.b64 	[param0], %rd15;
	.param .b64 param1;
	st.param.b64 	[param1], %rd16;
	.param .b32 retval0;
	call.uni (retval0), 
	vprintf, 
	(
	param0, 
	param1
	);
	ld.param.b32 	%r60, [retval0];
	} // callseq 13
	ld.global.f32 	%f15, [%rd37+24];
	cvt.f64.f32 	%fd15, %f15;
	add.s32 	%r62, %r113, 14;
	st.local.v2.u32 	[%rd2], {%r112, %r62};
	st.local.f64 	[%rd2+8], %fd15;
	{ // callseq 14, 0
	.param .b64 param0;
	st.param.b64 	[param0], %rd15;
	.param .b64 param1;
	st.param.b64 	[param1], %rd16;
	.param .b32 retval0;
	call.uni (retval0), 
	vprintf, 
	(
	param0, 
	param1
	);
	ld.param.b32 	%r63, [retval0];
	} // callseq 14
	ld.global.f32 	%f16, [%rd37+28];
	cvt.f64.f32 	%fd16, %f16;
	add.s32 	%r65, %r113, 15;
	st.local.v2.u32 	[%rd2], {%r112, %r65};
	st.local.f64 	[%rd2+8], %fd16;
	{ // callseq 15, 0
	.param .b64 param0;
	st.param.b64 	[param0], %rd15;
	.param .b64 param1;
	st.param.b64 	[param1], %rd16;
	.param .b32 retval0;
	call.uni (retval0), 
	vprintf, 
	(
	param0, 
	param1
	);
	ld.param.b32 	%r66, [retval0];
	} // callseq 15
	add.s64 	%rd37, %rd37, 64;
	add.s32 	%r113, %r113, 16;
	setp.ne.s32 	%p4, %r113, %r3;
	mov.u32 	%r115, %r3;
	@%p4 bra 	$L__BB1_5;
$L__BB1_6:
	setp.eq.s32 	%p5, %r1, 0;
	@%p5 bra 	$L__BB1_16;
	add.s64 	%rd7, %rd1, %rd3;
	add.s32 	%r68, %r1, -1;
	setp.lt.u32 	%p6, %r68, 7;
	@%p6 bra 	$L__BB1_9;
	mul.wide.u32 	%rd17, %r115, 4;
	add.s64 	%rd18, %rd7, %rd17;
	ld.global.f32 	%f17, [%rd18];
	cvt.f64.f32 	%fd17, %f17;
	st.local.v2.u32 	[%rd2], {%r112, %r115};
	st.local.f64 	[%rd2+8], %fd17;
	cvta.global.u64 	%rd20, %rd28;
	{ // callseq 16, 0
	.param .b64 param0;
	st.param.b64 	[param0], %rd20;
	.param .b64 param1;
	st.param.b64 	[param1], %rd11;
	.param .b32 retval0;
	call.uni (retval0), 
	vprintf, 
	(
	param0, 
	param1
	);
	ld.param.b32 	%r69, [retval0];
	} // callseq 16
	add.s32 	%r71, %r115, 1;
	ld.global.f32 	%f18, [%rd18+4];
	cvt.f64.f32 	%fd18, %f18;
	st.local.v2.u32 	[%rd2], {%r112, %r71};
	st.local.f64 	[%rd2+8], %fd18;
	{ // callseq 17, 0
	.param .b64 param0;
	st.param.b64 	[param0], %rd20;
	.param .b64 param1;
	st.param.b64 	[param1], %rd11;
	.param .b32 retval0;
	call.uni (retval0), 
	vprintf, 
	(
	param0, 
	param1
	);
	ld.param.b32 	%r72, [retval0];
	} // callseq 17
	add.s32 	%r74, %r115, 2;
	ld.global.f32 	%f19, [%rd18+8];
	cvt.f64.f32 	%fd19, %f19;
	st.local.v2.u32 	[%rd2], {%r112, %r74};
	st.local.f64 	[%rd2+8], %fd19;
	{ // callseq 18, 0
	.param .b64 param0;
	st.param.b64 	[param0], %rd20;
	.param .b64 param1;
	st.param.b64 	[param1], %rd11;
	.param .b32 retval0;
	call.uni (retval0), 
	vprintf, 
	(
	param0, 
	param1
	);
	ld.param.b32 	%r75, [retval0];
	} // callseq 18
	add.s32 	%r77, %r115, 3;
	ld.global.f32 	%f20, [%rd18+12];
	cvt.f64.f32 	%fd20, %f20;
	st.local.v2.u32 	[%rd2], {%r112, %r77};
	st.local.f64 	[%rd2+8], %fd20;
	{ // callseq 19, 0
	.param .b64 param0;
	st.param.b64 	[param0], %rd20;
	.param .b64 param1;
	st.param.b64 	[param1], %rd11;
	.param .b32 retval0;
	call.uni (retval0), 
	vprintf, 
	(
	param0, 
	param1
	);
	ld.param.b32 	%r78, [retval0];
	} // callseq 19
	add.s32 	%r80, %r115, 4;
	ld.global.f32 	%f21, [%rd18+16];
	cvt.f64.f32 	%fd21, %f21;
	st.local.v2.u32 	[%rd2], {%r112, %r80};
	st.local.f64 	[%rd2+8], %fd21;
	{ // callseq 20, 0
	.param .b64 param0;
	st.param.b64 	[param0], %rd20;
	.param .b64 param1;
	st.param.b64 	[param1], %rd11;
	.param .b32 retval0;
	call.uni (retval0), 
	vprintf, 
	(
	param0, 
	param1
	);
	ld.param.b32 	%r81, [retval0];
	} // callseq 20
	add.s32 	%r83, %r115, 5;
	ld.global.f32 	%f22, [%rd18+20];
	cvt.f64.f32 	%fd22, %f22;
	st.local.v2.u32 	[%rd2], {%r112, %r83};
	st.local.f64 	[%rd2+8], %fd22;
	{ // callseq 21, 0
	.param .b64 param0;
	st.param.b64 	[param0], %rd20;
	.param .b64 param1;
	st.param.b64 	[param1], %rd11;
	.param .b32 retval0;
	call.uni (retval0), 
	vprintf, 
	(
	param0, 
	param1
	);
	ld.param.b32 	%r84, [retval0];
	} // callseq 21
	add.s32 	%r86, %r115, 6;
	ld.global.f32 	%f23, [%rd18+24];
	cvt.f64.f32 	%fd23, %f23;
	st.local.v2.u32 	[%rd2], {%r112, %r86};
	st.local.f64 	[%rd2+8], %fd23;
	{ // callseq 22, 0
	.param .b64 param0;
	st.param.b64 	[param0], %rd20;
	.param .b64 param1;
	st.param.b64 	[param1], %rd11;
	.param .b32 retval0;
	call.uni (retval0), 
	vprintf, 
	(
	param0, 
	param1
	);
	ld.param.b32 	%r87, [retval0];
	} // callseq 22
	add.s32 	%r89, %r115, 7;
	ld.global.f32 	%f24, [%rd18+28];
	cvt.f64.f32 	%fd24, %f24;
	st.local.v2.u32 	[%rd2], {%r112, %r89};
	st.local.f64 	[%rd2+8], %fd24;
	{ // callseq 23, 0
	.param .b64 param0;
	st.param.b64 	[param0], %rd20;
	.param .b64 param1;
	st.param.b64 	[param1], %rd11;
	.param .b32 retval0;
	call.uni (retval0), 
	vprintf, 
	(
	param0, 
	param1
	);
	ld.param.b32 	%r90, [retval0];
	} // callseq 23
	add.s32 	%r115, %r115, 8;
$L__BB1_9:
	setp.eq.s32 	%p7, %r2, 0;
	@%p7 bra 	$L__BB1_16;
	add.s32 	%r92, %r2, -1;
	setp.lt.u32 	%p8, %r92, 3;
	@%p8 bra 	$L__BB1_12;
	mul.wide.u32 	%rd22, %r115, 4;
	add.s64 	%rd23, %rd7, %rd22;
	ld.global.f32 	%f25, [%rd23];
	cvt.f64.f32 	%fd25, %f25;
	st.local.v2.u32 	[%rd2], {%r112, %r115};
	st.local.f64 	[%rd2+8], %fd25;
	cvta.global.u64 	%rd25, %rd28;
	{ // callseq 24, 0
	.param .b64 param0;
	st.param.b64 	[param0], %rd25;
	.param .b64 param1;
	st.param.b64 	[param1], %rd11;
	.param .b32 retval0;
	call.uni (retval0), 
	vprintf, 
	(
	param0, 
	param1
	);
	ld.param.b32 	%r93, [retval0];
	} // callseq 24
	add.s32 	%r95, %r115, 1;
	ld.global.f32 	%f26, [%rd23+4];
	cvt.f64.f32 	%fd26, %f26;
	st.local.v2.u32 	[%rd2], {%r112, %r95};
	st.local.f64 	[%rd2+8], %fd26;
	{ // callseq 25, 0
	.param .b64 param0;
	st.param.b64 	[param0], %rd25;
	.param .b64 param1;
	st.param.b64 	[param1], %rd11;
	.param .b32 retval0;
	call.uni (retval0), 
	vprintf, 
	(
	param0, 
	param1
	);
	ld.param.b32 	%r96, [retval0];
	} // callseq 25
	add.s32 	%r98, %r115, 2;
	ld.global.f32 	%f27, [%rd23+8];
	cvt.f64.f32 	%fd27, %f27;
	st.local.v2.u32 	[%rd2], {%r112, %r98};
	st.local.f64 	[%rd2+8], %fd27;
	{ // callseq 26, 0
	.param .b64 param0;
	st.param.b64 	[param0], %rd25;
	.param .b64 param1;
	st.param.b64 	[param1], %rd11;
	.param .b32 retval0;
	call.uni (retval0), 
	vprintf, 
	(
	param0, 
	param1
	);
	ld.param.b32 	%r99, [retval0];
	} // callseq 26
	add.s32 	%r101, %r115, 3;
	ld.global.f32 	%f28, [%rd23+12];
	cvt.f64.f32 	%fd28, %f28;
	st.local.v2.u32 	[%rd2], {%r112, %r101};
	st.local.f64 	[%rd2+8], %fd28;
	{ // callseq 27, 0
	.param .b64 param0;
	st.param.b64 	[param0], %rd25;
	.param .b64 param1;
	st.param.b64 	[param1], %rd11;
	.param .b32 retval0;
	call.uni (retval0), 
	vprintf, 
	(
	param0, 
	param1
	);
	ld.param.b32 	%r102, [retval0];
	} // callseq 27
	add.s32 	%r115, %r115, 4;
$L__BB1_12:
	setp.eq.s32 	%p9, %r4, 0;
	@%p9 bra 	$L__BB1_16;
	setp.eq.s32 	%p10, %r4, 1;
	mul.wide.u32 	%rd27, %r115, 4;
	add.s64 	%rd8, %rd7, %rd27;
	ld.global.f32 	%f29, [%rd8];
	cvt.f64.f32 	%fd29, %f29;
	st.local.v2.u32 	[%rd2], {%r112, %r115};
	st.local.f64 	[%rd2+8], %fd29;
	cvta.global.u64 	%rd29, %rd28;
	{ // callseq 28, 0
	.param .b64 param0;
	st.param.b64 	[param0], %rd29;
	.param .b64 param1;
	st.param.b64 	[param1], %rd11;
	.param .b32 retval0;
	call.uni (retval0), 
	vprintf, 
	(
	param0, 
	param1
	);
	ld.param.b32 	%r104, [retval0];
	} // callseq 28
	@%p10 bra 	$L__BB1_16;
	setp.eq.s32 	%p11, %r4, 2;
	add.s32 	%r106, %r115, 1;
	ld.global.f32 	%f30, [%rd8+4];
	cvt.f64.f32 	%fd30, %f30;
	st.local.v2.u32 	[%rd2], {%r112, %r106};
	st.local.f64 	[%rd2+8], %fd30;
	cvta.global.u64 	%rd32, %rd28;
	{ // callseq 29, 0
	.param .b64 param0;
	st.param.b64 	[param0], %rd32;
	.param .b64 param1;
	st.param.b64 	[param1], %rd11;
	.param .b32 retval0;
	call.uni (retval0), 
	vprintf, 
	(
	param0, 
	param1
	);
	ld.param.b32 	%r107, [retval0];
	} // callseq 29
	@%p11 bra 	$L__BB1_16;
	add.s32 	%r109, %r115, 2;
	ld.global.f32 	%f31, [%rd8+8];
	cvt.f64.f32 	%fd31, %f31;
	st.local.v2.u32 	[%rd2], {%r112, %r109};
	st.local.f64 	[%rd2+8], %fd31;
	cvta.global.u64 	%rd35, %rd28;
	{ // callseq 30, 0
	.param .b64 param0;
	st.param.b64 	[param0], %rd35;
	.param .b64 param1;
	st.param.b64 	[param1], %rd11;
	.param .b32 retval0;
	call.uni (retval0), 
	vprintf, 
	(
	param0, 
	param1
	);
	ld.param.b32 	%r110, [retval0];
	} // callseq 30
$L__BB1_16:
	add.s32 	%r112, %r112, 1;
	setp.ne.s32 	%p12, %r112, %r17;
	@%p12 bra 	$L__BB1_3;
$L__BB1_17:
	ret;

}
	// .globl	_Z8Kernel3D14cudaPitchedPtriii
.visible .entry _Z8Kernel3D14cudaPitchedPtriii(
	.param .align 8 .b8 _Z8Kernel3D14cudaPitchedPtriii_param_0[32],
	.param .u32 _Z8Kernel3D14cudaPitchedPtriii_param_1,
	.param .u32 _Z8Kernel3D14cudaPitchedPtriii_param_2,
	.param .u32 _Z8Kernel3D14cudaPitchedPtriii_param_3
)
{
	.local .align 8 .b8 	__local_depot2[24];
	.reg .b64 	%SP;
	.reg .b64 	%SPL;
	.reg .pred 	%p<14>;
	.reg .b32 	%r<121>;
	.reg .b32 	%f<32>;
	.reg .b64 	%rd<44>;
	.reg .b64 	%fd<32>;

	mov.u64 	%SPL, __local_depot2;
	cvta.local.u64 	%SP, %SPL;
	ld.param.u64 	%rd12, [_Z8Kernel3D14cudaPitchedPtriii_param_0+8];
	ld.param.u64 	%rd11, [_Z8Kernel3D14cudaPitchedPtriii_param_0];
	ld.param.u32 	%r18, [_Z8Kernel3D14cudaPitchedPtriii_param_1];
	ld.param.u32 	%r19, [_Z8Kernel3D14cudaPitchedPtriii_param_2];
	ld.param.u32 	%r20, [_Z8Kernel3D14cudaPitchedPtriii_param_3];
	add.u64 	%rd15, %SP, 0;
	add.u64 	%rd1, %SPL, 0;
	cvta.to.global.u64 	%rd2, %rd11;
	setp.lt.s32 	%p1, %r20, 1;
	@%p1 bra 	$L__BB2_19;
	min.s32 	%r21, %r19, %r18;
	setp.lt.s32 	%p2, %r21, 1;
	@%p2 bra 	$L__BB2_19;
	and.b32  	%r1, %r18, 15;
	add.s32 	%r2, %r1, -1;
	and.b32  	%r3, %r18, 7;
	add.s32 	%r4, %r3, -1;
	and.b32  	%r5, %r18, 2147483632;
	and.b32  	%r6, %r18, 3;
	cvt.s64.s32 	%rd3, %r19;
	mov.b32 	%r115, 0;
	mov.u64 	%rd34, $str$1;
$L__BB2_3:
	cvt.u64.u32 	%rd16, %r115;
	mul.lo.s64 	%rd4, %rd16, %rd3;
	mov.b32 	%r116, 0;
$L__BB2_4:
	setp.lt.u32 	%p3, %r18, 16;
	cvt.u64.u32 	%rd17, %r116;
	add.s64 	%rd18, %rd4, %rd17;
	mul.lo.s64 	%rd5, %rd18, %rd12;
	mov.b32 	%r119, 0;
	@%p3 bra 	$L__BB2_7;
	add.s64 	%rd19, %rd2, %rd5;
	add.s64 	%rd43, %rd19, 32;
	mov.b32 	%r117, 0;
$L__BB2_6:
	.pragma "nounroll";
	ld.global.f32 	%f1, [%rd43+-32];
	cvt.f64.f32 	%fd1, %f1;
	st.local.v2.u32 	[%rd1], {%r117, %r116};
	st.local.u32 	[%rd1+8], %r115;
	st.local.f64 	[%rd1+16], %fd1;
	mov.u64 	%rd20, $str$1;
	cvta.global.u64 	%rd21, %rd20;
	add.u64 	%rd22, %SP, 0;
	{ // callseq 31, 0
	.param .b64 param0;
	st.param.b64 	[param0], %rd21;
	.param .b64 param1;
	st.param.b64 	[param1], %rd22;
	.param .b32 retval0;
	call.uni (retval0), 
	vprintf, 
	(
	param0, 
	param1
	);
	ld.param.b32 	%r26, [retval0];
	} // callseq 31
	ld.global.f32 	%f2, [%rd43+-28];
	cvt.f64.f32 	%fd2, %f2;
	add.s32 	%r28, %r117, 1;
	st.local.v2.u32 	[%rd1], {%r28, %r116};
	st.local.u32 	[%rd1+8], %r115;
	st.local.f64 	[%rd1+16], %fd2;
	{ // callseq 32, 0
	.param .b64 param0;
	st.param.b64 	[param0], %rd21;
	.param .b64 param1;
	st.param.b64 	[param1], %rd22;
	.param .b32 retval0;
	call.uni (retval0), 
	vprintf, 
	(
	param0, 
	param1
	);
	ld.param.b32 	%r29, [retval0];
	} // callseq 32
	ld.global.f32 	%f3, [%rd43+-24];
	cvt.f64.f32 	%fd3, %f3;
	add.s32 	%r31, %r117, 2;
	st.local.v2.u32 	[%rd1], {%r31, %r116};
	st.local.u32 	[%rd1+8], %r115;
	st.local.f64 	[%rd1+16], %fd3;
	{ // callseq 33, 0
	.param .b64 param0;
	st.param.b64 	[param0], %rd21;
	.param .b64 param1;
	st.param.b64 	[param1], %rd22;
	.param .b32 retval0;
	call.uni (retval0), 
	vprintf, 
	(
	param0, 
	param1
	);
	ld.param.b32 	%r32, [retval0];
	} // callseq 33
	ld.global.f32 	%f4, [%rd43+-20];
	cvt.f64.f32 	%fd4, %f4;
	add.s32 	%r34, %r117, 3;
	st.local.v2.u32 	[%rd1], {%r34, %r116};
	st.local.u32 	[%rd1+8], %r115;
	st.local.f64 	[%rd1+16], %fd4;
	{ // callseq 34, 0
	.param .b64 param0;
	st.param.b64 	[param0], %rd21;
	.param .b64 param1;
	st.param.b64 	[param1], %rd22;
	.param .b32 retval0;
	call.uni (retval0), 
	vprintf, 
	(
	param0, 
	param1
	);
	ld.param.b32 	%r35, [retval0];
	} // callseq 34
	ld.global.f32 	%f5, [%rd43+-16];
	cvt.f64.f32 	%fd5, %f5;
	add.s32 	%r37, %r117, 4;
	st.local.v2.u32 	[%rd1], {%r37, %r116};
	st.local.u32 	[%rd1+8], %r115;
	st.local.f64 	[%rd1+16], %fd5;
	{ // callseq 35, 0
	.param .b64 param0;
	st.param.b64 	[param0], %rd21;
	.param .b64 param1;
	st.param.b64 	[param1], %rd22;
	.param .b32 retval0;
	call.uni (retval0), 
	vprintf, 
	(
	param0, 
	param1
	);
	ld.param.b32 	%r38, [retval0];
	} // callseq 35
	ld.global.f32 	%f6, [%rd43+-12];
	cvt.f64.f32 	%fd6, %f6;
	add.s32 	%r40, %r117, 5;
	st.local.v2.u32 	[%rd1], {%r40, %r116};
	st.local.u32 	[%rd1+8], %r115;
	st.local.f64 	[%rd1+16], %fd6;
	{ // callseq 36, 0
	.param .b64 param0;
	st.param.b64 	[param0], %rd21;
	.param .b64 param1;
	st.param.b64 	[param1], %rd22;
	.param .b32 retval0;
	call.uni (retval0), 
	vprintf, 
	(
	param0, 
	param1
	);
	ld.param.b32 	%r41, [retval0];
	} // callseq 36
	ld.global.f32 	%f7, [%rd43+-8];
	cvt.f64.f32 	%fd7, %f7;
	add.s32 	%r43, %r117, 6;
	st.local.v2.u32 	[%rd1], {%r43, %r116};
	st.local.u32 	[%rd1+8], %r115;
	st.local.f64 	[%rd1+16], %fd7;
	{ // callseq 37, 0
	.param .b64 param0;
	st.param.b64 	[param0], %rd21;
	.param .b64 param1;
	st.param.b64 	[param1], %rd22;
	.param .b32 retval0;
	call.uni (retval0), 
	vprintf, 
	(
	param0, 
	param1
	);
	ld.param.b32 	%r44, [retval0];
	} // callseq 37
	ld.global.f32 	%f8, [%rd43+-4];
	cvt.f64.f32 	%fd8, %f8;
	add.s32 	%r46, %r117, 7;
	st.local.v2.u32 	[%rd1], {%r46, %r116};
	st.local.u32 	[%rd1+8], %r115;
	st.local.f64 	[%rd1+16], %fd8;
	{ // callseq 38, 0
	.param .b64 param0;
	st.param.b64 	[param0], %rd21;
	.param .b64 param1;
	st.param.b64 	[param1], %rd22;
	.param .b32 retval0;
	call.uni (retval0), 
	vprintf, 
	(
	param0, 
	param1
	);
	ld.param.b32 	%r47, [retval0];
	} // callseq 38
	ld.global.f32 	%f9, [%rd43];
	cvt.f64.f32 	%fd9, %f9;
	add.s32 	%r49, %r117, 8;
	st.local.v2.u32 	[%rd1], {%r49, %r116};
	st.local.u32 	[%rd1+8], %r115;
	st.local.f64 	[%rd1+16], %fd9;
	{ // callseq 39, 0
	.param .b64 param0;
	st.param.b64 	[param0], %rd21;
	.param .b64 param1;
	st.param.b64 	[param1], %rd22;
	.param .b32 retval0;
	call.uni (retval0), 
	vprintf, 
	(
	param0, 
	param1
	);
	ld.param.b32 	%r50, [retval0];
	} // callseq 39
	ld.global.f32 	%f10, [%rd43+4];
	cvt.f64.f32 	%fd10, %f10;
	add.s32 	%r52, %r117, 9;
	st.local.v2.u32 	[%rd1], {%r52, %r116};
	st.local.u32 	[%rd1+8], %r115;
	st.local.f64 	[%rd1+16], %fd10;
	{ // callseq 40, 0
	.param .b64 param0;
	st.param.b64 	[param0], %rd21;
	.param .b64 param1;
	st.param.b64 	[param1], %rd22;
	.param .b32 retval0;
	call.uni (retval0), 
	vprintf, 
	(
	param0, 
	param1
	);
	ld.param.b32 	%r53, [retval0];
	} // callseq 40
	ld.global.f32 	%f11, [%rd43+8];
	cvt.f64.f32 	%fd11, %f11;
	add.s32 	%r55, %r117, 10;
	st.local.v2.u32 	[%rd1], {%r55, %r116};
	st.local.u32 	[%rd1+8], %r115;
	st.local.f64 	[%rd1+16], %fd11;
	{ // callseq 41, 0
	.param .b64 param0;
	st.param.b64 	[param0], %rd21;
	.param .b64 param1;
	st.param.b64 	[param1], %rd22;
	.param .b32 retval0;
	call.uni (retval0), 
	vprintf, 
	(
	param0, 
	param1
	);
	ld.param.b32 	%r56, [retval0];
	} // callseq 41
	ld.global.f32 	%f12, [%rd43+12];
	cvt.f64.f32 	%fd12, %f12;
	add.s32 	%r58, %r117, 11;
	st.local.v2.u32 	[%rd1], {%r58, %r116};
	st.local.u32 	[%rd1+8], %r115;
	st.local.f64 	[%rd1+16], %fd12;
	{ // callseq 42, 0
	.param .b64 param0;
	st.param.b64 	[param0], %rd21;
	.param .b64 param1;
	st.param.b64 	[param1], %rd22;
	.param .b32 retval0;
	call.uni (retval0), 
	vprintf, 
	(
	param0, 
	param1
	);
	ld.param.b32 	%r59, [retval0];
	} // callseq 42
	ld.global.f32 	%f13, [%rd43+16];
	cvt.f64.f32 	%fd13, %f13;
	add.s32 	%r61, %r117, 12;
	st.local.v2.u32 	[%rd1], {%r61, %r116};
	st.local.u32 	[%rd1+8], %r115;
	st.local.f64 	[%rd1+16], %fd13;
	{ // callseq 43, 0
	.param .b64 param0;
	st.param.b64 	[param0], %rd21;
	.param .b64 param1;
	st.param.b64 	[param1], %rd22;
	.param .b32 retval0;
	call.uni (retval0), 
	vprintf, 
	(
	param0, 
	param1
	);
	ld.param.b32 	%r62, [retval0];
	} // callseq 43
	ld.global.f32 	%f14, [%rd43+20];
	cvt.f64.f32 	%fd14, %f14;
	add.s32 	%r64, %r117, 13;
	st.local.v2.u32 	[%rd1], {%r64, %r116};
	st.local.u32 	[%rd1+8], %r115;
	st.local.f64 	[%rd1+16], %fd14;
	{ // callseq 44, 0
	.param .b64 param0;
	st.param.b64 	[param0], %rd21;
	.param .b64 param1;
	st.param.b64 	[param1], %rd22;
	.param .b32 retval0;
	call.uni (retval0), 
	vprintf, 
	(
	param0, 
	param1
	);
	ld.param.b32 	%r65, [retval0];
	} // callseq 44
	ld.global.f32 	%f15, [%rd43+24];
	cvt.f64.f32 	%fd15, %f15;
	add.s32 	%r67, %r117, 14;
	st.local.v2.u32 	[%rd1], {%r67, %r116};
	st.local.u32 	[%rd1+8], %r115;
	st.local.f64 	[%rd1+16], %fd15;
	{ // callseq 45, 0
	.param .b64 param0;
	st.param.b64 	[param0], %rd21;
	.param .b64 param1;
	st.param.b64 	[param1], %rd22;
	.param .b32 retval0;
	call.uni (retval0), 
	vprintf, 
	(
	param0, 
	param1
	);
	ld.param.b32 	%r68, [retval0];
	} // callseq 45
	ld.global.f32 	%f16, [%rd43+28];
	cvt.f64.f32 	%fd16, %f16;
	add.s32 	%r70, %r117, 15;
	st.local.v2.u32 	[%rd1], {%r70, %r116};
	st.local.u32 	[%rd1+8], %r115;
	st.local.f64 	[%rd1+16], %fd16;
	{ // callseq 46, 0
	.param .b64 param0;
	st.param.b64 	[param0], %rd21;
	.param .b64 param1;
	st.param.b64 	[param1], %rd22;
	.param .b32 retval0;
	call.uni (retval0), 
	vprintf, 
	(
	param0, 
	param1
	);
	ld.param.b32 	%r71, [retval0];
	} // callseq 46
	add.s64 	%rd43, %rd43, 64;
	add.s32 	%r117, %r117, 16;
	setp.ne.s32 	%p4, %r117, %r5;
	mov.u32 	%r119, %r5;
	@%p4 bra 	$L__BB2_6;
$L__BB2_7:
	setp.eq.s32 	%p5, %r1, 0;
	@%p5 bra 	$L__BB2_17;
	add.s64 	%rd9, %rd2, %rd5;
	setp.lt.u32 	%p6, %r2, 7;
	@%p6 bra 	$L__BB2_10;
	mul.wide.u32 	%rd23, %r119, 4;
	add.s64 	%rd24, %rd9, %rd23;
	ld.global.f32 	%f17, [%rd24];
	cvt.f64.f32 	%fd17, %f17;
	st.local.v2.u32 	[%rd1], {%r119, %r116};
	st.local.u32 	[%rd1+8], %r115;
	st.local.f64 	[%rd1+16], %fd17;
	cvta.global.u64 	%rd26, %rd34;
	{ // callseq 47, 0
	.param .b64 param0;
	st.param.b64 	[param0], %rd26;
	.param .b64 param1;
	st.param.b64 	[param1], %rd15;
	.param .b32 retval0;
	call.uni (retval0), 
	vprintf, 
	(
	param0, 
	param1
	);
	ld.param.b32 	%r73, [retval0];
	} // callseq 47
	add.s32 	%r75, %r119, 1;
	ld.global.f32 	%f18, [%rd24+4];
	cvt.f64.f32 	%fd18, %f18;
	st.local.v2.u32 	[%rd1], {%r75, %r116};
	st.local.u32 	[%rd1+8], %r115;
	st.local.f64 	[%rd1+16], %fd18;
	{ // callseq 48, 0
	.param .b64 param0;
	st.param.b64 	[param0], %rd26;
	.param .b64 param1;
	st.param.b64 	[param1], %rd15;
	.param .b32 retval0;
	call.uni (retval0), 
	vprintf, 
	(
	param0, 
	param1
	);
	ld.param.b32 	%r76, [retval0];
	} // callseq 48
	add.s32 	%r78, %r119, 2;
	ld.global.f32 	%f19, [%rd24+8];
	cvt.f64.f32 	%fd19, %f19;
	st.local.v2.u32 	[%rd1], {%r78, %r116};
	st.local.u32 	[%rd1+8], %r115;
	st.local.f64 	[%rd1+16], %fd19;
	{ // callseq 49, 0
	.param .b64 param0;
	st.param.b64 	[param0], %rd26;
	.param .b64 param1;
	st.param.b64 	[param1], %rd15;
	.param .b32 retval0;
	call.uni (retval0), 
	vprintf, 
	(
	param0, 
	param1
	);
	ld.param.b32 	%r79, [retval0];
	} // callseq 49
	add.s32 	%r81, %r119, 3;
	ld.global.f32 	%f20, [%rd24+12];
	cvt.f64.f32 	%fd20, %f20;
	st.local.v2.u32 	[%rd1], {%r81, %r116};
	st.local.u32 	[%rd1+8], %r115;
	st.local.f64 	[%rd1+16], %fd20;
	{ // callseq 50, 0
	.param .b64 param0;
	st.param.b64 	[param0], %rd26;
	.param .b64 param1;
	st.param.b64 	[param1], %rd15;
	.param .b32 retval0;
	call.uni (retval0), 
	vprintf, 
	(
	param0, 
	param1
	);
	ld.param.b32 	%r82, [retval0];
	} // callseq 50
	add.s32 	%r84, %r119, 4;
	ld.global.f32 	%f21, [%rd24+16];
	cvt.f64.f32 	%fd21, %f21;
	st.local.v2.u32 	[%rd1], {%r84, %r116};
	st.local.u32 	[%rd1+8], %r115;
	st.local.f64 	[%rd1+16], %fd21;
	{ // callseq 51, 0
	.param .b64 param0;
	st.param.b64 	[param0], %rd26;
	.param .b64 param1;
	st.param.b64 	[param1], %rd15;
	.param .b32 retval0;
	call.uni (retval0), 
	vprintf, 
	(
	param0, 
	param1
	);
	ld.param.b32 	%r85, [retval0];
	} // callseq 51
	add.s32 	%r87, %r119, 5;
	ld.global.f32 	%f22, [%rd24+20];
	cvt.f64.f32 	%fd22, %f22;
	st.local.v2.u32 	[%rd1], {%r87, %r116};
	st.local.u32 	[%rd1+8], %r115;
	st.local.f64 	[%rd1+16], %fd22;
	{ // callseq 52, 0
	.param .b64 param0;
	st.param.b64 	[param0], %rd26;
	.param .b64 param1;
	st.param.b64 	[param1], %rd15;
	.param .b32 retval0;
	call.uni (retval0), 
	vprintf, 
	(
	param0, 
	param1
	);
	ld.param.b32 	%r88, [retval0];
	} // callseq 52
	add.s32 	%r90, %r119, 6;
	ld.global.f32 	%f23, [%rd24+24];
	cvt.f64.f32 	%fd23, %f23;
	st.local.v2.u32 	[%rd1], {%r90, %r116};
	st.local.u32 	[%rd1+8], %r115;
	st.local.f64 	[%rd1+16], %fd23;
	{ // callseq 53, 0
	.param .b64 param0;
	st.param.b64 	[param0], %rd26;
	.param .b64 param1;
	st.param.b64 	[param1], %rd15;
	.param .b32 retval0;
	call.uni (retval0), 
	vprintf, 
	(
	param0, 
	param1
	);
	ld.param.b32 	%r91, [retval0];
	} // callseq 53
	add.s32 	%r93, %r119, 7;
	ld.global.f32 	%f24, [%rd24+28];
	cvt.f64.f32 	%fd24, %f24;
	st.local.v2.u32 	[%rd1], {%r93, %r116};
	st.local.u32 	[%rd1+8], %r115;
	st.local.f64 	[%rd1+16], %fd24;
	{ // callseq 54, 0
	.param .b64 param0;
	st.param.b64 	[param0], %rd26;
	.param .b64 param1;
	st.param.b64 	[param1], %rd15;
	.param .b32 retval0;
	call.uni (retval0), 
	vprintf, 
	(
	param0, 
	param1
	);
	ld.param.b32 	%r94, [retval0];
	} // callseq 54
	add.s32 	%r119, %r119, 8;
$L__BB2_10:
	setp.eq.s32 	%p7, %r3, 0;
	@%p7 bra 	$L__BB2_17;
	setp.lt.u32 	%p8, %r4, 3;
	@%p8 bra 	$L__BB2_13;
	mul.wide.u32 	%rd28, %r119, 4;
	add.s64 	%rd29, %rd9, %rd28;
	ld.global.f32 	%f25, [%rd29];
	cvt.f64.f32 	%fd25, %f25;
	st.local.v2.u32 	[%rd1], {%r119, %r116};
	st.local.u32 	[%rd1+8], %r115;
	st.local.f64 	[%rd1+16], %fd25;
	cvta.global.u64 	%rd31, %rd34;
	{ // callseq 55, 0
	.param .b64 param0;
	st.param.b64 	[param0], %rd31;
	.param .b64 param1;
	st.param.b64 	[param1], %rd15;
	.param .b32 retval0;
	call.uni (retval0), 
	vprintf, 
	(
	param0, 
	param1
	);
	ld.param.b32 	%r96, [retval0];
	} // callseq 55
	add.s32 	%r98, %r119, 1;
	ld.global.f32 	%f26, [%rd29+4];
	cvt.f64.f32 	%fd26, %f26;
	st.local.v2.u32 	[%rd1], {%r98, %r116};
	st.local.u32 	[%rd1+8], %r115;
	st.local.f64 	[%rd1+16], %fd26;
	{ // callseq 56, 0
	.param .b64 param0;
	st.param.b64 	[param0], %rd31;
	.param .b64 param1;
	st.param.b64 	[param1], %rd15;
	.param .b32 retval0;
	call.uni (retval0), 
	vprintf, 
	(
	param0, 
	param1
	);
	ld.param.b32 	%r99, [retval0];
	} // callseq 56
	add.s32 	%r101, %r119, 2;
	ld.global.f32 	%f27, [%rd29+8];
	cvt.f64.f32 	%fd27, %f27;
	st.local.v2.u32 	[%rd1], {%r101, %r116};
	st.local.u32 	[%rd1+8], %r115;
	st.local.f64 	[%rd1+16], %fd27;
	{ // callseq 57, 0
	.param .b64 param0;
	st.param.b64 	[param0], %rd31;
	.param .b64 param1;
	st.param.b64 	[param1], %rd15;
	.param .b32 retval0;
	call.uni (retval0), 
	vprintf, 
	(
	param0, 
	param1
	);
	ld.param.b32 	%r102, [retval0];
	} // callseq 57
	add.s32 	%r104, %r119, 3;
	ld.global.f32 	%f28, [%rd29+12];
	cvt.f64.f32 	%fd28, %f28;
	st.local.v2.u32 	[%rd1], {%r104, %r116};
	st.local.u32 	[%rd1+8], %r115;
	st.local.f64 	[%rd1+16], %fd28;
	{ // callseq 58, 0
	.param .b64 param0;
	st.param.b64 	[param0], %rd31;
	.param .b64 param1;
	st.param.b64 	[param1], %rd15;
	.param .b32 retval0;
	call.uni (retval0), 
	vprintf, 
	(
	param0, 
	param1
	);
	ld.param.b32 	%r105, [retval0];
	} // callseq 58
	add.s32 	%r119, %r119, 4;
$L__BB2_13:
	setp.eq.s32 	%p9, %r6, 0;
	@%p9 bra 	$L__BB2_17;
	setp.eq.s32 	%p10, %r6, 1;
	mul.wide.u32 	%rd33, %r119, 4;
	add.s64 	%rd10, %rd9, %rd33;
	ld.global.f32 	%f29, [%rd10];
	cvt.f64.f32 	%fd29, %f29;
	st.local.v2.u32 	[%rd1], {%r119, %r116};
	st.local.u32 	[%rd1+8], %r115;
	st.local.f64 	[%rd1+16], %fd29;
	cvta.global.u64 	%rd35, %rd34;
	{ // callseq 59, 0
	.param .b64 param0;
	st.param.b64 	[param0], %rd35;
	.param .b64 param1;
	st.param.b64 	[param1], %rd15;
	.param .b32 retval0;
	call.uni (retval0), 
	vprintf, 
	(
	param0, 
	param1
	);
	ld.param.b32 	%r107, [retval0];
	} // callseq 59
	@%p10 bra 	$L__BB2_17;
	setp.eq.s32 	%p11, %r6, 2;
	add.s32 	%r109, %r119, 1;
	ld.global.f32 	%f30, [%rd10+4];
	cvt.f64.f32 	%fd30, %f30;
	st.local.v2.u32 	[%rd1], {%r109, %r116};
	st.local.u32 	[%rd1+8], %r115;
	st.local.f64 	[%rd1+16], %fd30;
	cvta.global.u64 	%rd38, %rd34;
	{ // callseq 60, 0
	.param .b64 param0;
	st.param.b64 	[param0], %rd38;
	.param .b64 param1;
	st.param.b64 	[param1], %rd15;
	.param .b32 retval0;
	call.uni (retval0), 
	vprintf, 
	(
	param0, 
	param1
	);
	ld.param.b32 	%r110, [retval0];
	} // callseq 60
	@%p11 bra 	$L__BB2_17;
	add.s32 	%r112, %r119, 2;
	ld.global.f32 	%f31, [%rd10+8];
	cvt.f64.f32 	%fd31, %f31;
	st.local.v2.u32 	[%rd1], {%r112, %r116};
	st.local.u32 	[%rd1+8], %r115;
	st.local.f64 	[%rd1+16], %fd31;
	cvta.global.u64 	%rd41, %rd34;
	{ // callseq 61, 0
	.param .b64 param0;
	st.param.b64 	[param0], %rd41;
	.param .b64 param1;
	st.param.b64 	[param1], %rd15;
	.param .b32 retval0;
	call.uni (retval0), 
	vprintf, 
	(
	param0, 
	param1
	);
	ld.param.b32 	%r113, [retval0];
	} // callseq 61
$L__BB2_17:
	add.s32 	%r116, %r116, 1;
	setp.ne.s32 	%p12, %r116, %r19;
	@%p12 bra 	$L__BB2_4;
	add.s32 	%r115, %r115, 1;
	setp.ne.s32 	%p13, %r115, %r20;
	@%p13 bra 	$L__BB2_3;
$L__BB2_19:
	ret;

}


// ===== COMPILED SASS (sm_100) =====

	.target	sm_100

	.elftype	@"ET_EXEC"


//--------------------- .note.nv.tkinfo           --------------------------
	.section	.note.nv.tkinfo,"",@"SHT_NOTE"
	.sectionflags	@"SHF_NOTE_NV_TKINFO"
	.tkinfo
        /*0018*/ 	.word	0x00000002
        /*0030*/ 	.string	""
        /*0030*/ 	.string	"ptxas"
        /*0030*/ 	.string	"Cuda compilation tools, release 13.0, V13.0.88"
        /*0030*/ 	.string	"Build cuda_13.0.r13.0/compiler.36424714_0"
        /*0030*/ 	.string	"-arch sm_100 -m 64 "



//--------------------- .note.nv.cuinfo           --------------------------
	.section	.note.nv.cuinfo,"",@"SHT_NOTE"
	.sectionflags	@"SHF_NOTE_NV_CUINFO"
        /*0018*/ 	.short	0x0002
        /*001a*/ 	.short	0x0064
        /*001c*/ 	.short	0x0082
	.zero		2


//--------------------- .nv.info                  --------------------------
	.section	.nv.info,"",@"SHT_CUDA_INFO"
	.align	4


	//----- nvinfo : EIATTR_REGCOUNT
	.align		4
        /*0000*/ 	.byte	0x04, 0x2f
        /*0002*/ 	.short	(.L_3 - .L_2)
	.align		4
.L_2:
        /*0004*/ 	.word	index@(_Z6VecAddPfS_S_i)
        /*0008*/ 	.word	0x0000000c


	//----- nvinfo : EIATTR_FRAME_SIZE
	.align		4
.L_3:
        /*000c*/ 	.byte	0x04, 0x11
        /*000e*/ 	.short	(.L_5 - .L_4)
	.align		4
.L_4:
        /*0010*/ 	.word	index@(_Z6VecAddPfS_S_i)
        /*0014*/ 	.word	0x00000000


	//----- nvinfo : EIATTR_REGCOUNT
	.align		4
.L_5:
        /*0018*/ 	.byte	0x04, 0x2f
        /*001a*/ 	.short	(.L_7 - .L_6)
	.align		4
.L_6:
        /*001c*/ 	.word	index@(_Z11PitchKernelPfmii)
        /*0020*/ 	.word	0x0000001a


	//----- nvinfo : EIATTR_FRAME_SIZE
	.align		4
.L_7:
        /*0024*/ 	.byte	0x04, 0x11
        /*0026*/ 	.short	(.L_9 - .L_8)
	.align		4
.L_8:
        /*0028*/ 	.word	index@(_Z11PitchKernelPfmii)
        /*002c*/ 	.word	0x00000010


	//----- nvinfo : EIATTR_REGCOUNT
	.align		4
.L_9:
        /*0030*/ 	.byte	0x04, 0x2f
        /*0032*/ 	.short	(.L_11 - .L_10)
	.align		4
.L_10:
        /*0034*/ 	.word	index@(_Z8Kernel3D14cudaPitchedPtriii)
        /*0038*/ 	.word	0x00000022


	//----- nvinfo : EIATTR_FRAME_SIZE
	.align		4
.L_11:
        /*003c*/ 	.byte	0x04, 0x11
        /*003e*/ 	.short	(.L_13 - .L_12)
	.align		4
.L_12:
        /*0040*/ 	.word	index@(_Z8Kernel3D14cudaPitchedPtriii)
        /*0044*/ 	.word	0x00000018


	//----- nvinfo : EIATTR_MIN_STACK_SIZE
	.align		4
.L_13:
        /*0048*/ 	.byte	0x04, 0x12
        /*004a*/ 	.short	(.L_15 - .L_14)
	.align		4
.L_14:
        /*004c*/ 	.word	index@(_Z8Kernel3D14cudaPitchedPtriii)
        /*0050*/ 	.word	0x00000018


	//----- nvinfo : EIATTR_MIN_STACK_SIZE
	.align		4
.L_15:
        /*0054*/ 	.byte	0x04, 0x12
        /*0056*/ 	.short	(.L_17 - .L_16)
	.align		4
.L_16:
        /*0058*/ 	.word	index@(_Z11PitchKernelPfmii)
        /*005c*/ 	.word	0x00000010


	//----- nvinfo : EIATTR_MIN_STACK_SIZE
	.align		4
.L_17:
        /*0060*/ 	.byte	0x04, 0x12
        /*0062*/ 	.short	(.L_19 - .L_18)
	.align		4
.L_18:
        /*0064*/ 	.word	index@(_Z6VecAddPfS_S_i)
        /*0068*/ 	.word	0x00000000
.L_19:


//--------------------- .nv.compat                --------------------------
	.section	.nv.compat,"",@"SHT_CUDA_COMPAT_INFO"
	.align	4
        /*0000*/ 	.byte	0x02, 0x09, 0x00, 0x00, 0x02, 0x02, 0x01, 0x00, 0x02, 0x05, 0x05, 0x00, 0x03, 0x07, 0x01, 0x01
        /*0010*/ 	.byte	0x02, 0x03, 0x00, 0x00, 0x02, 0x06, 0x01, 0x00, 0x04, 0x0b, 0x08, 0x00, 0x09, 0x00, 0x00, 0x00
        /*0020*/ 	.byte	0x00, 0x00, 0x00, 0x00


//--------------------- .nv.info._Z8Kernel3D14cudaPitchedPtriii --------------------------
	.section	.nv.info._Z8Kernel3D14cudaPitchedPtriii,"",@"SHT_CUDA_INFO"
	.sectionflags	@""
	.align	4


	//----- nvinfo : EIATTR_CUDA_API_VERSION
	.align		4
        /*0000*/ 	.byte	0x04, 0x37
        /*0002*/ 	.short	(.L_21 - .L_20)
.L_20:
        /*0004*/ 	.word	0x00000082


	//----- nvinfo : EIATTR_KPARAM_INFO
	.align		4
.L_21:
        /*0008*/ 	.byte	0x04, 0x17
        /*000a*/ 	.short	(.L_23 - .L_22)
.L_22:
        /*000c*/ 	.word	0x00000000
        /*0010*/ 	.short	0x0003
        /*0012*/ 	.short	0x0028
        /*0014*/ 	.byte	0x00, 0xf0, 0x11, 0x00


	//----- nvinfo : EIATTR_KPARAM_INFO
	.align		4
.L_23:
        /*0018*/ 	.byte	0x04, 0x17
        /*001a*/ 	.short	(.L_25 - .L_24)
.L_24:
        /*001c*/ 	.word	0x00000000
        /*0020*/ 	.short	0x0002
        /*0022*/ 	.short	0x0024
        /*0024*/ 	.byte	0x00, 0xf0, 0x11, 0x00


	//----- nvinfo : EIATTR_KPARAM_INFO
	.align		4
.L_25:
        /*0028*/ 	.byte	0x04, 0x17
        /*002a*/ 	.short	(.L_27 - .L_26)
.L_26:
        /*002c*/ 	.word	0x00000000
        /*0030*/ 	.short	0x0001
        /*0032*/ 	.short	0x0020
        /*0034*/ 	.byte	0x00, 0xf0, 0x11, 0x00


	//----- nvinfo : EIATTR_KPARAM_INFO
	.align		4
.L_27:
        /*0038*/ 	.byte	0x04, 0x17
        /*003a*/ 	.short	(.L_29 - .L_28)
.L_28:
        /*003c*/ 	.word	0x00000000
        /*0040*/ 	.short	0x0000
        /*0042*/ 	.short	0x0000
        /*0044*/ 	.byte	0x00, 0xf0, 0x81, 0x00


	//----- nvinfo : EIATTR_SPARSE_MMA_MASK
	.align		4
.L_29:
        /*0048*/ 	.byte	0x03, 0x50
        /*004a*/ 	.short	0x0000


	//----- nvinfo : EIATTR_MAXREG_COUNT
	.align		4
        /*004c*/ 	.byte	0x03, 0x1b
        /*004e*/ 	.short	0x00ff


	//----- nvinfo : EIATTR_EXTERNS
	.align		4
        /*0050*/ 	.byte	0x04, 0x0f
        /*0052*/ 	.short	(.L_31 - .L_30)


	//   ....[0]....
	.align		4
.L_30:
        /*0054*/ 	.word	index@(vprintf)


	//----- nvinfo : EIATTR_MERCURY_ISA_VERSION
	.align		4
.L_31:
        /*0058*/ 	.byte	0x03, 0x5f
        /*005a*/ 	.short	0x0101


	//----- nvinfo : EIATTR_VRC_CTA_INIT_COUNT
	.align		4
        /*005c*/ 	.byte	0x02, 0x4a
	.zero		1
	.zero		1


	//----- nvinfo : EIATTR_SYSCALL_OFFSETS
	.align		4
        /*0060*/ 	.byte	0x04, 0x46
        /*0062*/ 	.short	(.L_33 - .L_32)


	//   ....[0]....
.L_32:
        /*0064*/ 	.word	0x00000320


	//   ....[1]....
        /*0068*/ 	.word	0x00000420


	//   ....[2]....
        /*006c*/ 	.word	0x00000510


	//   ....[3]....
        /*0070*/ 	.word	0x00000600


	//   ....[4]....
        /*0074*/ 	.word	0x000006f0


	//   ....[5]....
        /*0078*/ 	.word	0x000007e0


	//   ....[6]....
        /*007c*/ 	.word	0x000008d0


	//   ....[7]....
        /*0080*/ 	.word	0x000009c0


	//   ....[8]....
        /*0084*/ 	.word	0x00000ab0


	//   ....[9]....
        /*0088*/ 	.word	0x00000ba0


	//   ....[10]....
        /*008c*/ 	.word	0x00000c90


	//   ....[11]....
        /*0090*/ 	.word	0x00000d80


	//   ....[12]....
        /*0094*/ 	.word	0x00000e70


	//   ....[13]....
        /*0098*/ 	.word	0x00000f60


	//   ....[14]....
        /*009c*/ 	.word	0x00001050


	//   ....[15]....
        /*00a0*/ 	.word	0x00001140


	//   ....[16]....
        /*00a4*/ 	.word	0x00001390


	//   ....[17]....
        /*00a8*/ 	.word	0x00001490


	//   ....[18]....
        /*00ac*/ 	.word	0x00001580


	//   ....[19]....
        /*00b0*/ 	.word	0x00001670


	//   ....[20]....
        /*00b4*/ 	.word	0x00001760


	//   ....[21]....
        /*00b8*/ 	.word	0x00001850


	//   ....[22]....
        /*00bc*/ 	.word	0x00001940


	//   ....[23]....
        /*00c0*/ 	.word	0x00001a30


	//   ....[24]....
        /*00c4*/ 	.word	0x00001c20


	//   ....[25]....
        /*00c8*/ 	.word	0x00001d20


	//   ....[26]....
        /*00cc*/ 	.word	0x00001e10


	//   ....[27]....
        /*00d0*/ 	.word	0x00001f00


	//   ....[28]....
        /*00d4*/ 	.word	0x000020e0


	//   ....[29]....
        /*00d8*/ 	.word	0x000022d0


	//   ....[30]....
        /*00dc*/ 	.word	0x000023d0


	//----- nvinfo : EIATTR_EXIT_INSTR_OFFSETS
	.align		4
.L_33:
        /*00e0*/ 	.byte	0x04, 0x1c
        /*00e2*/ 	.short	(.L_35 - .L_34)


	//   ....[0]....
.L_34:
        /*00e4*/ 	.word	0x00000060


	//   ....[1]....
        /*00e8*/ 	.word	0x000000b0


	//   ....[2]....
        /*00ec*/ 	.word	0x00002470


	//----- nvinfo : EIATTR_CRS_STACK_SIZE
	.align		4
.L_35:
        /*00f0*/ 	.byte	0x04, 0x1e
        /*00f2*/ 	.short	(.L_37 - .L_36)
.L_36:
        /*00f4*/ 	.word	0x00000000


	//----- nvinfo : EIATTR_CBANK_PARAM_SIZE
	.align		4
.L_37:
        /*00f8*/ 	.byte	0x03, 0x19
        /*00fa*/ 	.short	0x002c


	//----- nvinfo : EIATTR_PARAM_CBANK
	.align		4
        /*00fc*/ 	.byte	0x04, 0x0a
        /*00fe*/ 	.short	(.L_39 - .L_38)
	.align		4
.L_38:
        /*0100*/ 	.word	index@(.nv.constant0._Z8Kernel3D14cudaPitchedPtriii)
        /*0104*/ 	.short	0x0380
        /*0106*/ 	.short	0x002c


	//----- nvinfo : EIATTR_SW_WAR
	.align		4
.L_39:
        /*0108*/ 	.byte	0x04, 0x36
        /*010a*/ 	.short	(.L_41 - .L_40)
.L_40:
        /*010c*/ 	.word	0x00000008
.L_41:


//--------------------- .nv.info._Z11PitchKernelPfmii --------------------------
	.section	.nv.info._Z11PitchKernelPfmii,"",@"SHT_CUDA_INFO"
	.sectionflags	@""
	.align	4


	//----- nvinfo : EIATTR_CUDA_API_VERSION
	.align		4
        /*0000*/ 	.byte	0x04, 0x37
        /*0002*/ 	.short	(.L_43 - .L_42)
.L_42:
        /*0004*/ 	.word	0x00000082


	//----- nvinfo : EIATTR_KPARAM_INFO
	.align		4
.L_43:
        /*0008*/ 	.byte	0x04, 0x17
        /*000a*/ 	.short	(.L_45 - .L_44)
.L_44:
        /*000c*/ 	.word	0x00000000
        /*0010*/ 	.short	0x0003
        /*0012*/ 	.short	0x0014
        /*0014*/ 	.byte	0x00, 0xf0, 0x11, 0x00


	//----- nvinfo : EIATTR_KPARAM_INFO
	.align		4
.L_45:
        /*0018*/ 	.byte	0x04, 0x17
        /*001a*/ 	.short	(.L_47 - .L_46)
.L_46:
        /*001c*/ 	.word	0x00000000
        /*0020*/ 	.short	0x0002
        /*0022*/ 	.short	0x0010
        /*0024*/ 	.byte	0x00, 0xf0, 0x11, 0x00


	//----- nvinfo : EIATTR_KPARAM_INFO
	.align		4
.L_47:
        /*0028*/ 	.byte	0x04, 0x17
        /*002a*/ 	.short	(.L_49 - .L_48)
.L_48:
        /*002c*/ 	.word	0x00000000
        /*0030*/ 	.short	0x0001
        /*0032*/ 	.short	0x0008
        /*0034*/ 	.byte	0x00, 0xf0, 0x21, 0x00


	//----- nvinfo : EIATTR_KPARAM_INFO
	.align		4
.L_49:
        /*0038*/ 	.byte	0x04, 0x17
        /*003a*/ 	.short	(.L_51 - .L_50)
.L_50:
        /*003c*/ 	.word	0x00000000
        /*0040*/ 	.short	0x0000
        /*0042*/ 	.short	0x0000
        /*0044*/ 	.byte	0x00, 0xf5, 0x21, 0x00


	//----- nvinfo : EIATTR_SPARSE_MMA_MASK
	.align		4
.L_51:
        /*0048*/ 	.byte	0x03, 0x50
        /*004a*/ 	.short	0x0000


	//----- nvinfo : EIATTR_MAXREG_COUNT
	.align		4
        /*004c*/ 	.byte	0x03, 0x1b
        /*004e*/ 	.short	0x00ff


	//----- nvinfo : EIATTR_EXTERNS
	.align		4
        /*0050*/ 	.byte	0x04, 0x0f
        /*0052*/ 	.short	(.L_53 - .L_52)


	//   ....[0]....
	.align		4
.L_52:
        /*0054*/ 	.word	index@(vprintf)


	//----- nvinfo : EIATTR_MERCURY_ISA_VERSION
	.align		4
.L_53:
        /*0058*/ 	.byte	0x03, 0x5f
        /*005a*/ 	.short	0x0101


	//----- nvinfo : EIATTR_VRC_CTA_INIT_COUNT
	.align		4
        /*005c*/ 	.byte	0x02, 0x4a
	.zero		1
	.zero		1


	//----- nvinfo : EIATTR_SYSCALL_OFFSETS
	.align		4
        /*0060*/ 	.byte	0x04, 0x46
        /*0062*/ 	.short	(.L_55 - .L_54)


	//   ....[0]....
.L_54:
        /*0064*/ 	.word	0x000002c0


	//   ....[1]....
        /*0068*/ 	.word	0x000003a0


	//   ....[2]....
        /*006c*/ 	.word	0x00000480


	//   ....[3]....
        /*0070*/ 	.word	0x00000560


	//   ....[4]....
        /*0074*/ 	.word	0x00000640


	//   ....[5]....
        /*0078*/ 	.word	0x00000720


	//   ....[6]....
        /*007c*/ 	.word	0x00000800


	//   ....[7]....
        /*0080*/ 	.word	0x000008e0


	//   ....[8]....
        /*0084*/ 	.word	0x000009c0


	//   ....[9]....
        /*0088*/ 	.word	0x00000aa0


	//   ....[10]....
        /*008c*/ 	.word	0x00000b80


	//   ....[11]....
        /*0090*/ 	.word	0x00000c60


	//   ....[12]....
        /*0094*/ 	.word	0x00000d40


	//   ....[13]....
        /*0098*/ 	.word	0x00000e20


	//   ....[14]....
        /*009c*/ 	.word	0x00000f00


	//   ....[15]....
        /*00a0*/ 	.word	0x00000fe0


	//   ....[16]....
        /*00a4*/ 	.word	0x000011c0


	//   ....[17]....
        /*00a8*/ 	.word	0x000012b0


	//   ....[18]....
        /*00ac*/ 	.word	0x00001390


	//   ....[19]....
        /*00b0*/ 	.word	0x00001470


	//   ....[20]....
        /*00b4*/ 	.word	0x00001550


	//   ....[21]....
        /*00b8*/ 	.word	0x00001630


	//   ....[22]....
        /*00bc*/ 	.word	0x00001710


	//   ....[23]....
        /*00c0*/ 	.word	0x000017f0


	//   ....[24]....
        /*00c4*/ 	.word	0x00001930


	//   ....[25]....
        /*00c8*/ 	.word	0x00001a20


	//   ....[26]....
        /*00cc*/ 	.word	0x00001b00


	//   ....[27]....
        /*00d0*/ 	.word	0x00001be0


	//   ....[28]....
        /*00d4*/ 	.word	0x00001d20


	//   ....[29]....
        /*00d8*/ 	.word	0x00001e60


	//   ....[30]....
        /*00dc*/ 	.word	0x00001f50


	//----- nvinfo : EIATTR_EXIT_INSTR_OFFSETS
	.align		4
.L_55:
        /*00e0*/ 	.byte	0x04, 0x1c
        /*00e2*/ 	.short	(.L_57 - .L_56)


	//   ....[0]....
.L_56:
        /*00e4*/ 	.word	0x00000050


	//   ....[1]....
        /*00e8*/ 	.word	0x000000c0


	//   ....[2]....
        /*00ec*/ 	.word	0x00001fa0


	//----- nvinfo : EIATTR_CRS_STACK_SIZE
	.align		4
.L_57:
        /*00f0*/ 	.byte	0x04, 0x1e
        /*00f2*/ 	.short	(.L_59 - .L_58)
.L_58:
        /*00f4*/ 	.word	0x00000000


	//----- nvinfo : EIATTR_CBANK_PARAM_SIZE
	.align		4
.L_59:
        /*00f8*/ 	.byte	0x03, 0x19
        /*00fa*/ 	.short	0x0018


	//----- nvinfo : EIATTR_PARAM_CBANK
	.align		4
        /*00fc*/ 	.byte	0x04, 0x0a
        /*00fe*/ 	.short	(.L_61 - .L_60)
	.align		4
.L_60:
        /*0100*/ 	.word	index@(.nv.constant0._Z11PitchKernelPfmii)
        /*0104*/ 	.short	0x0380
        /*0106*/ 	.short	0x0018


	//----- nvinfo : EIATTR_SW_WAR
	.align		4
.L_61:
        /*0108*/ 	.byte	0x04, 0x36
        /*010a*/ 	.short	(.L_63 - .L_62)
.L_62:
        /*010c*/ 	.word	0x00000008
.L_63:


//--------------------- .nv.info._Z6VecAddPfS_S_i --------------------------
	.section	.nv.info._Z6VecAddPfS_S_i,"",@"SHT_CUDA_INFO"
	.sectionflags	@""
	.align	4


	//----- nvinfo : EIATTR_CUDA_API_VERSION
	.align		4
        /*0000*/ 	.byte	0x04, 0x37
        /*0002*/ 	.short	(.L_65 - .L_64)
.L_64:
        /*0004*/ 	.word	0x00000082


	//----- nvinfo : EIATTR_KPARAM_INFO
	.align		4
.L_65:
        /*0008*/ 	.byte	0x04, 0x17
        /*000a*/ 	.short	(.L_67 - .L_66)
.L_66:
        /*000c*/ 	.word	0x00000000
        /*0010*/ 	.short	0x0003
        /*0012*/ 	.short	0x0018
        /*0014*/ 	.byte	0x00, 0xf0, 0x11, 0x00


	//----- nvinfo : EIATTR_KPARAM_INFO
	.align		4
.L_67:
        /*0018*/ 	.byte	0x04, 0x17
        /*001a*/ 	.short	(.L_69 - .L_68)
.L_68:
        /*001c*/ 	.word	0x00000000
        /*0020*/ 	.short	0x0002
        /*0022*/ 	.short	0x0010
        /*0024*/ 	.byte	0x00, 0xf5, 0x21, 0x00


	//----- nvinfo : EIATTR_KPARAM_INFO
	.align		4
.L_69:
        /*0028*/ 	.byte	0x04, 0x17
        /*002a*/ 	.short	(.L_71 - .L_70)
.L_70:
        /*002c*/ 	.word	0x00000000
        /*0030*/ 	.short	0x0001
        /*0032*/ 	.short	0x0008
        /*0034*/ 	.byte	0x00, 0xf5, 0x21, 0x00


	//----- nvinfo : EIATTR_KPARAM_INFO
	.align		4
.L_71:
        /*0038*/ 	.byte	0x04, 0x17
        /*003a*/ 	.short	(.L_73 - .L_72)
.L_72:
        /*003c*/ 	.word	0x00000000
        /*0040*/ 	.short	0x0000
        /*0042*/ 	.short	0x0000
        /*0044*/ 	.byte	0x00, 0xf5, 0x21, 0x00


	//----- nvinfo : EIATTR_SPARSE_MMA_MASK
	.align		4
.L_73:
        /*0048*/ 	.byte	0x03, 0x50
        /*004a*/ 	.short	0x0000


	//----- nvinfo : EIATTR_MAXREG_COUNT
	.align		4
        /*004c*/ 	.byte	0x03, 0x1b
        /*004e*/ 	.short	0x00ff


	//----- nvinfo : EIATTR_MERCURY_ISA_VERSION
	.align		4
        /*0050*/ 	.byte	0x03, 0x5f
        /*0052*/ 	.short	0x0101


	//----- nvinfo : EIATTR_VRC_CTA_INIT_COUNT
	.align		4
        /*0054*/ 	.byte	0x02, 0x4a
	.zero		1
	.zero		1


	//----- nvinfo : EIATTR_EXIT_INSTR_OFFSETS
	.align		4
        /*0058*/ 	.byte	0x04, 0x1c
        /*005a*/ 	.short	(.L_75 - .L_74)


	//   ....[0]....
.L_74:
        /*005c*/ 	.word	0x00000070


	//   ....[1]....
        /*0060*/ 	.word	0x00000130


	//----- nvinfo : EIATTR_CBANK_PARAM_SIZE
	.align		4
.L_75:
        /*0064*/ 	.byte	0x03, 0x19
        /*0066*/ 	.short	0x001c


	//----- nvinfo : EIATTR_PARAM_CBANK
	.align		4
        /*0068*/ 	.byte	0x04, 0x0a
        /*006a*/ 	.short	(.L_77 - .L_76)
	.align		4
.L_76:
        /*006c*/ 	.word	index@(.nv.constant0._Z6VecAddPfS_S_i)
        /*0070*/ 	.short	0x0380
        /*0072*/ 	.short	0x001c


	//----- nvinfo : EIATTR_SW_WAR
	.align		4
.L_77:
        /*0074*/ 	.byte	0x04, 0x36
        /*0076*/ 	.short	(.L_79 - .L_78)
.L_78:
        /*0078*/ 	.word	0x00000008
.L_79:


//--------------------- .nv.callgraph             --------------------------
	.section	.nv.callgraph,"",@"SHT_CUDA_CALLGRAPH"
	.align	4
	.sectionentsize	8
	.align		4
        /*0000*/ 	.word	0x00000000
	.align		4
        /*0004*/ 	.word	0xffffffff
	.align		4
        /*0008*/ 	.word	index@(_Z8Kernel3D14cudaPitchedPtriii)
	.align		4
        /*000c*/ 	.word	index@(vprintf)
	.align		4
        /*0010*/ 	.word	index@(_Z11PitchKernelPfmii)
	.align		4
        /*0014*/ 	.word	index@(vprintf)
	.align		4
        /*0018*/ 	.word	0x00000000
	.align		4
        /*001c*/ 	.word	0xfffffffe
	.align		4
        /*0020*/ 	.word	0x00000000
	.align		4
        /*0024*/ 	.word	0xfffffffd
	.align		4
        /*0028*/ 	.word	0x00000000
	.align		4
        /*002c*/ 	.word	0xfffffffc


//--------------------- .nv.constant4             --------------------------
	.section	.nv.constant4,"a",@progbits
	.align	8
	.align		8
.nv.constant4:
        /*0000*/ 	.dword	vprintf
	.align		8
        /*0008*/ 	.dword	$str
	.align		8
        /*0010*/ 	.dword	$str$1


//--------------------- .text._Z8Kernel3D14cudaPitchedPtriii --------------------------
	.section	.text._Z8Kernel3D14cudaPitchedPtriii,"ax",@progbits
	.align	128
        .global         _Z8Kernel3D14cudaPitchedPtriii
        .type           _Z8Kernel3D14cudaPitchedPtriii,@function
        .size           _Z8Kernel3D14cudaPitchedPtriii,(.L_x_79 - _Z8Kernel3D14cudaPitchedPtriii)
        .other          _Z8Kernel3D14cudaPitchedPtriii,@"STO_CUDA_ENTRY STV_DEFAULT"
_Z8Kernel3D14cudaPitchedPtriii:
.text._Z8Kernel3D14cudaPitchedPtriii:
[----:B------:R-:W0:Y:S08]  /*0000*/  LDC R1, c[0x0][0x37c] ;  /* 0x0000df00ff017b82 */ /* 0x000e300000000800 */
[----:B------:R-:W1:Y:S01]  /*0010*/  LDC R0, c[0x0][0x3a8] ;  /* 0x0000ea00ff007b82 */ /* 0x000e620000000800 */
[----:B------:R-:W2:Y:S01]  /*0020*/  LDCU UR4, c[0x0][0x2f8] ;  /* 0x00005f00ff0477ac */ /* 0x000ea20008000800 */
[----:B0-----:R-:W-:-:S05]  /*0030*/  VIADD R1, R1, 0xffffffe8 ;  /* 0xffffffe801017836 */ /* 0x001fca0000000000 */
[----:B--2---:R-:W-:Y:S02]  /*0040*/  IADD3 R19, P0, PT, R1, UR4, RZ ;  /* 0x0000000401137c10 */ /* 0x004fe4000ff1e0ff */
[----:B-1----:R-:W-:-:S13]  /*0050*/  ISETP.GE.AND P1, PT, R0, 0x1, PT ;  /* 0x000000010000780c */ /* 0x002fda0003f26270 */
[----:B------:R-:W-:Y:S05]  /*0060*/  @!P1 EXIT ;  /* 0x000000000000994d */ /* 0x000fea0003800000 */
[----:B------:R-:W0:Y:S01]  /*0070*/  LDC.64 R24, c[0x0][0x3a0] ;  /* 0x0000e800ff187b82 */ /* 0x000e220000000a00 */
[----:B------:R-:W1:Y:S01]  /*0080*/  LDCU UR4, c[0x0][0x2fc] ;  /* 0x00005f80ff0477ac */ /* 0x000e620008000800 */
[----:B0-----:R-:W-:-:S04]  /*0090*/  VIMNMX R0, PT, PT, R25, R24, PT ;  /* 0x0000001819007248 */ /* 0x001fc80003fe0100 */
[----:B------:R-:W-:-:S13]  /*00a0*/  ISETP.GE.AND P1, PT, R0, 0x1, PT ;  /* 0x000000010000780c */ /* 0x000fda0003f26270 */
[----:B-1----:R-:W-:Y:S05]  /*00b0*/  @!P1 EXIT ;  /* 0x000000000000994d */ /* 0x002fea0003800000 */
[----:B------:R-:W-:Y:S01]  /*00c0*/  HFMA2 R2, -RZ, RZ, 0, 0 ;  /* 0x00000000ff027431 */ /* 0x000fe200000001ff */
[----:B------:R-:W-:Y:S01]  /*00d0*/  LOP3.LUT R27, R24, 0x7ffffff0, RZ, 0xc0, !PT ;  /* 0x7ffffff0181b7812 */ /* 0x000fe200078ec0ff */
[----:B------:R-:W-:Y:S01]  /*00e0*/  IMAD.X R18, RZ, RZ, UR4, P0 ;  /* 0x00000004ff127e24 */ /* 0x000fe200080e06ff */
[----:B------:R-:W-:Y:S01]  /*00f0*/  SHF.R.S32.HI R25, RZ, 0x1f, R25 ;  /* 0x0000001fff197819 */ /* 0x000fe20000011419 */
[----:B------:R-:W0:Y:S06]  /*0100*/  LDCU.64 UR36, c[0x0][0x358] ;  /* 0x00006b00ff2477ac */ /* 0x000e2c0008000a00 */
.L_x_38:
[----:B------:R-:W1:Y:S01]  /*0110*/  LDCU UR4, c[0x0][0x3a4] ;  /* 0x00007480ff0477ac */ /* 0x000e620008000800 */
[----:B------:R-:W-:Y:S01]  /*0120*/  BSSY.RECONVERGENT B7, `(.L_x_0) ;  /* 0x0000230000077945 */ /* 0x000fe20003800200 */
[----:B------:R-:W-:Y:S02]  /*0130*/  IMAD.MOV.U32 R17, RZ, RZ, RZ ;  /* 0x000000ffff117224 */ /* 0x000fe400078e00ff */
[----:B-1----:R-:W-:-:S04]  /*0140*/  IMAD.WIDE.U32 R30, R2, UR4, RZ ;  /* 0x00000004021e7c25 */ /* 0x002fc8000f8e00ff */
[----:B------:R-:W-:-:S07]  /*0150*/  IMAD R23, R2, R25, R31 ;  /* 0x0000001902177224 */ /* 0x000fce00078e021f */
.L_x_37:
[----:B------:R-:W1:Y:S01]  /*0160*/  LDCU UR4, c[0x0][0x3a0] ;  /* 0x00007400ff0477ac */ /* 0x000e620008000800 */
[----:B------:R-:W-:Y:S01]  /*0170*/  IADD3 R29, P0, PT, R17, R30, RZ ;  /* 0x0000001e111d7210 */ /* 0x000fe20007f1e0ff */
[----:B------:R-:W-:-:S03]  /*0180*/  IMAD.MOV.U32 R16, RZ, RZ, RZ ;  /* 0x000000ffff107224 */ /* 0x000fc600078e00ff */
[----:B------:R-:W-:Y:S01]  /*0190*/  IADD3.X R0, PT, PT, RZ, R23, RZ, P0, !PT ;  /* 0x00000017ff007210 */ /* 0x000fe200007fe4ff */
[----:B-1----:R-:W-:-:S09]  /*01a0*/  UISETP.GE.U32.AND UP0, UPT, UR4, 0x10, UPT ;  /* 0x000000100400788c */ /* 0x002fd2000bf06070 */
[----:B------:R-:W-:Y:S05]  /*01b0*/  BRA.U !UP0, `(.L_x_1) ;  /* 0x0000001108007547 */ /* 0x000fea000b800000 */
[----:B------:R-:W1:Y:S01]  /*01c0*/  LDC.64 R4, c[0x0][0x380] ;  /* 0x0000e000ff047b82 */ /* 0x000e620000000a00 */
[----:B------:R-:W2:Y:S01]  /*01d0*/  LDCU.64 UR4, c[0x0][0x388] ;  /* 0x00007100ff0477ac */ /* 0x000ea20008000a00 */
[----:B------:R-:W-:Y:S01]  /*01e0*/  BSSY.RECONVERGENT B6, `(.L_x_2) ;  /* 0x00000fc000067945 */ /* 0x000fe20003800200 */
[----:B------:R-:W-:Y:S02]  /*01f0*/  IMAD.MOV.U32 R16, RZ, RZ, RZ ;  /* 0x000000ffff107224 */ /* 0x000fe400078e00ff */
[----:B--2---:R-:W-:Y:S02]  /*0200*/  IMAD R0, R0, UR4, RZ ;  /* 0x0000000400007c24 */ /* 0x004fe4000f8e02ff */
[----:B-1----:R-:W-:-:S04]  /*0210*/  IMAD.WIDE.U32 R4, R29, UR4, R4 ;  /* 0x000000041d047c25 */ /* 0x002fc8000f8e0004 */
[----:B------:R-:W-:Y:S01]  /*0220*/  IMAD R29, R29, UR5, R0 ;  /* 0x000000051d1d7c24 */ /* 0x000fe2000f8e0200 */
[----:B------:R-:W-:-:S05]  /*0230*/  IADD3 R28, P0, PT, R4, 0x20, RZ ;  /* 0x00000020041c7810 */ /* 0x000fca0007f1e0ff */
[----:B------:R-:W-:-:S08]  /*0240*/  IMAD.X R29, R5, 0x1, R29, P0 ;  /* 0x00000001051d7824 */ /* 0x000fd000000e061d */
.L_x_19:
[----:B0-----:R-:W2:Y:S01]  /*0250*/  LDG.E R0, desc[UR36][R28.64+-0x20] ;  /* 0xffffe0241c007981 */ /* 0x001ea2000c1e1900 */
[----:B------:R-:W-:Y:S01]  /*0260*/  MOV R8, 0x0 ;  /* 0x0000000000087802 */ /* 0x000fe20000000f00 */
[----:B------:R-:W0:Y:S01]  /*0270*/  LDCU.64 UR4, c[0x4][0x10] ;  /* 0x01000200ff0477ac */ /* 0x000e220008000a00 */
[----:B------:R-:W-:Y:S01]  /*0280*/  IMAD.MOV.U32 R6, RZ, RZ, R19 ;  /* 0x000000ffff067224 */ /* 0x000fe200078e0013 */
[----:B------:R1:W-:Y:S01]  /*0290*/  STL.64 [R1], R16 ;  /* 0x0000001001007387 */ /* 0x0003e20000100a00 */
[----:B------:R-:W-:Y:S02]  /*02a0*/  MOV R7, R18 ;  /* 0x0000001200077202 */ /* 0x000fe40000000f00 */
[----:B------:R-:W3:Y:S01]  /*02b0*/  LDC.64 R8, c[0x4][R8] ;  /* 0x0100000008087b82 */ /* 0x000ee20000000a00 */
[----:B------:R1:W-:Y:S01]  /*02c0*/  STL [R1+0x8], R2 ;  /* 0x0000080201007387 */ /* 0x0003e20000100800 */
[----:B0-----:R-:W-:Y:S01]  /*02d0*/  MOV R4, UR4 ;  /* 0x0000000400047c02 */ /* 0x001fe20008000f00 */
[----:B------:R-:W-:Y:S01]  /*02e0*/  IMAD.U32 R5, RZ, RZ, UR5 ;  /* 0x00000005ff057e24 */ /* 0x000fe2000f8e00ff */
[----:B--2---:R-:W0:Y:S02]  /*02f0*/  F2F.F64.F32 R10, R0 ;  /* 0x00000000000a7310 */ /* 0x004e240000201800 */
[----:B0--3--:R1:W-:Y:S04]  /*0300*/  STL.64 [R1+0x10], R10 ;  /* 0x0000100a01007387 */ /* 0x0093e80000100a00 */
[----:B------:R-:W-:-:S07]  /*0310*/  LEPC R20, `(.L_x_3) ;  /* 0x000000001014794e */ /* 0x000fce0000000000 */
[----:B-1----:R-:W-:Y:S05]  /*0320*/  CALL.ABS.NOINC R8 ;  /* 0x0000000008007343 */ /* 0x002fea0003c00000 */
.L_x_3:
[----:B------:R-:W2:Y:S01]  /*0330*/  LDG.E R0, desc[UR36][R28.64+-0x1c] ;  /* 0xffffe4241c007981 */ /* 0x000ea2000c1e1900 */
[----:B------:R-:W-:Y:S01]  /*0340*/  VIADD R12, R16, 0x1 ;  /* 0x00000001100c7836 */ /* 0x000fe20000000000 */
[----:B------:R-:W-:Y:S01]  /*0350*/  MOV R22, 0x0 ;  /* 0x0000000000167802 */ /* 0x000fe20000000f00 */
[----:B------:R-:W-:Y:S01]  /*0360*/  IMAD.MOV.U32 R13, RZ, RZ, R17 ;  /* 0x000000ffff0d7224 */ /* 0x000fe200078e0011 */
[----:B------:R0:W-:Y:S01]  /*0370*/  STL [R1+0x8], R2 ;  /* 0x0000080201007387 */ /* 0x0001e20000100800 */
[----:B------:R-:W1:Y:S01]  /*0380*/  LDCU.64 UR4, c[0x4][0x10] ;  /* 0x01000200ff0477ac */ /* 0x000e620008000a00 */
[----:B------:R0:W3:Y:S01]  /*0390*/  LDC.64 R8, c[0x4][R22] ;  /* 0x0100000016087b82 */ /* 0x0000e20000000a00 */
[----:B------:R-:W-:Y:S01]  /*03a0*/  IMAD.MOV.U32 R6, RZ, RZ, R19 ;  /* 0x000000ffff067224 */ /* 0x000fe200078e0013 */
[----:B------:R0:W-:Y:S01]  /*03b0*/  STL.64 [R1], R12 ;  /* 0x0000000c01007387 */ /* 0x0001e20000100a00 */
[----:B------:R-:W-:Y:S02]  /*03c0*/  MOV R7, R18 ;  /* 0x0000001200077202 */ /* 0x000fe40000000f00 */
[----:B-1----:R-:W-:Y:S01]  /*03d0*/  MOV R4, UR4 ;  /* 0x0000000400047c02 */ /* 0x002fe20008000f00 */
[----:B------:R-:W-:Y:S01]  /*03e0*/  IMAD.U32 R5, RZ, RZ, UR5 ;  /* 0x00000005ff057e24 */ /* 0x000fe2000f8e00ff */
[----:B--2---:R-:W1:Y:S02]  /*03f0*/  F2F.F64.F32 R10, R0 ;  /* 0x00000000000a7310 */ /* 0x004e640000201800 */
[----:B-1-3--:R0:W-:Y:S04]  /*0400*/  STL.64 [R1+0x10], R10 ;  /* 0x0000100a01007387 */ /* 0x00a1e80000100a00 */
[----:B------:R-:W-:-:S07]  /*0410*/  LEPC R20, `(.L_x_4) ;  /* 0x000000001014794e */ /* 0x000fce0000000000 */
[----:B0-----:R-:W-:Y:S05]  /*0420*/  CALL.ABS.NOINC R8 ;  /* 0x0000000008007343 */ /* 0x001fea0003c00000 */
.L_x_4:
[----:B------:R-:W2:Y:S01]  /*0430*/  LDG.E R0, desc[UR36][R28.64+-0x18] ;  /* 0xffffe8241c007981 */ /* 0x000ea2000c1e1900 */
[----:B------:R-:W-:Y:S01]  /*0440*/  VIADD R12, R16, 0x2 ;  /* 0x00000002100c7836 */ /* 0x000fe20000000000 */
[----:B------:R0:W1:Y:S01]  /*0450*/  LDC.64 R8, c[0x4][R22] ;  /* 0x0100000016087b82 */ /* 0x0000620000000a00 */
[----:B------:R-:W-:Y:S01]  /*0460*/  IMAD.MOV.U32 R13, RZ, RZ, R17 ;  /* 0x000000ffff0d7224 */ /* 0x000fe200078e0011 */
[----:B------:R0:W-:Y:S01]  /*0470*/  STL [R1+0x8], R2 ;  /* 0x0000080201007387 */ /* 0x0001e20000100800 */
[----:B------:R-:W3:Y:S01]  /*0480*/  LDCU.64 UR4, c[0x4][0x10] ;  /* 0x01000200ff0477ac */ /* 0x000ee20008000a00 */
[----:B------:R-:W-:Y:S01]  /*0490*/  IMAD.MOV.U32 R6, RZ, RZ, R19 ;  /* 0x000000ffff067224 */ /* 0x000fe200078e0013 */
[----:B------:R-:W-:Y:S01]  /*04a0*/  MOV R7, R18 ;  /* 0x0000001200077202 */ /* 0x000fe20000000f00 */
[----:B------:R0:W-:Y:S01]  /*04b0*/  STL.64 [R1], R12 ;  /* 0x0000000c01007387 */ /* 0x0001e20000100a00 */
[----:B---3--:R-:W-:Y:S01]  /*04c0*/  MOV R4, UR4 ;  /* 0x0000000400047c02 */ /* 0x008fe20008000f00 */
[----:B------:R-:W-:Y:S01]  /*04d0*/  IMAD.U32 R5, RZ, RZ, UR5 ;  /* 0x00000005ff057e24 */ /* 0x000fe2000f8e00ff */
[----:B--2---:R-:W2:Y:S02]  /*04e0*/  F2F.F64.F32 R10, R0 ;  /* 0x00000000000a7310 */ /* 0x004ea40000201800 */
[----:B-12---:R0:W-:Y:S04]  /*04f0*/  STL.64 [R1+0x10], R10 ;  /* 0x0000100a01007387 */ /* 0x0061e80000100a00 */
[----:B------:R-:W-:-:S07]  /*0500*/  LEPC R20, `(.L_x_5) ;  /* 0x000000001014794e */ /* 0x000fce0000000000 */
[----:B0-----:R-:W-:Y:S05]  /*0510*/  CALL.ABS.NOINC R8 ;  /* 0x0000000008007343 */ /* 0x001fea0003c00000 */
.L_x_5:
        /* <DEDUP_REMOVED lines=15> */
.L_x_6:
        /* <DEDUP_REMOVED lines=15> */
.L_x_7:
        /* <DEDUP_REMOVED lines=15> */
.L_x_8:
        /* <DEDUP_REMOVED lines=15> */
.L_x_9:
        /* <DEDUP_REMOVED lines=15> */
.L_x_10:
        /* <DEDUP_REMOVED lines=15> */
.L_x_11:
        /* <DEDUP_REMOVED lines=15> */
.L_x_12:
        /* <DEDUP_REMOVED lines=15> */
.L_x_13:
        /* <DEDUP_REMOVED lines=15> */
.L_x_14:
        /* <DEDUP_REMOVED lines=15> */
.L_x_15:
        /* <DEDUP_REMOVED lines=15> */
.L_x_16:
        /* <DEDUP_REMOVED lines=15> */
.L_x_17:
        /* <DEDUP_REMOVED lines=15> */
.L_x_18:
[----:B------:R-:W-:Y:S01]  /*1150*/  VIADD R16, R16, 0x10 ;  /* 0x0000001010107836 */ /* 0x000fe20000000000 */
[----:B------:R-:W-:-:S04]  /*1160*/  IADD3 R28, P1, PT, R28, 0x40, RZ ;  /* 0x000000401c1c7810 */ /* 0x000fc80007f3e0ff */
[----:B------:R-:W-:Y:S01]  /*1170*/  ISETP.NE.AND P0, PT, R16, R27, PT ;  /* 0x0000001b1000720c */ /* 0x000fe20003f05270 */
[----:B------:R-:W-:-:S12]  /*1180*/  IMAD.X R29, RZ, RZ, R29, P1 ;  /* 0x000000ffff1d7224 */ /* 0x000fd800008e061d */
[----:B------:R-:W-:Y:S05]  /*1190*/  @P0 BRA `(.L_x_19) ;  /* 0xfffffff0002c0947 */ /* 0x000fea000383ffff */
[----:B------:R-:W-:Y:S05]  /*11a0*/  BSYNC.RECONVERGENT B6 ;  /* 0x0000000000067941 */ /* 0x000fea0003800200 */
.L_x_2:
[----:B------:R-:W-:-:S07]  /*11b0*/  MOV R16, R27 ;  /* 0x0000001b00107202 */ /* 0x000fce0000000f00 */
.L_x_1:
[----:B------:R-:W1:Y:S02]  /*11c0*/  LDCU UR4, c[0x0][0x3a0] ;  /* 0x00007400ff0477ac */ /* 0x000e640008000800 */
[----:B-1----:R-:W-:-:S04]  /*11d0*/  ULOP3.LUT UR4, UR4, 0xf, URZ, 0xc0, !UPT ;  /* 0x0000000f04047892 */ /* 0x002fc8000f8ec0ff */
[----:B------:R-:W-:-:S09]  /*11e0*/  UISETP.NE.AND UP0, UPT, UR4, URZ, UPT ;  /* 0x000000ff0400728c */ /* 0x000fd2000bf05270 */
[----:B------:R-:W-:Y:S05]  /*11f0*/  BRA.U !UP0, `(.L_x_20) ;  /* 0x0000001108787547 */ /* 0x000fea000b800000 */
[----:B------:R-:W1:Y:S01]  /*1200*/  LDC.64 R4, c[0x0][0x380] ;  /* 0x0000e000ff047b82 */ /* 0x000e620000000a00 */
[----:B------:R-:W2:Y:S01]  /*1210*/  LDCU.64 UR6, c[0x0][0x388] ;  /* 0x00007100ff0677ac */ /* 0x000ea20008000a00 */
[----:B------:R-:W-:Y:S01]  /*1220*/  IADD3 R3, P0, PT, R17, R30, RZ ;  /* 0x0000001e11037210 */ /* 0x000fe20007f1e0ff */
[----:B------:R-:W-:-:S04]  /*1230*/  UIADD3 UR4, UPT, UPT, UR4, -0x1, URZ ;  /* 0xffffffff04047890 */ /* 0x000fc8000fffe0ff */
[----:B------:R-:W-:Y:S01]  /*1240*/  IMAD.X R0, RZ, RZ, R23, P0 ;  /* 0x000000ffff007224 */ /* 0x000fe200000e0617 */
[----:B------:R-:W-:-:S03]  /*1250*/  UISETP.GE.U32.AND UP0, UPT, UR4, 0x7, UPT ;  /* 0x000000070400788c */ /* 0x000fc6000bf06070 */
[----:B--2---:R-:W-:Y:S02]  /*1260*/  IMAD R0, R0, UR6, RZ ;  /* 0x0000000600007c24 */ /* 0x004fe4000f8e02ff */
[----:B-1----:R-:W-:-:S04]  /*1270*/  IMAD.WIDE.U32 R28, R3, UR6, R4 ;  /* 0x00000006031c7c25 */ /* 0x002fc8000f8e0004 */
[----:B------:R-:W-:-:S04]  /*1280*/  IMAD R3, R3, UR7, R0 ;  /* 0x0000000703037c24 */ /* 0x000fc8000f8e0200 */
[----:B------:R-:W-:Y:S01]  /*1290*/  IMAD.IADD R29, R29, 0x1, R3 ;  /* 0x000000011d1d7824 */ /* 0x000fe200078e0203 */
[----:B------:R-:W-:Y:S06]  /*12a0*/  BRA.U !UP0, `(.L_x_21) ;  /* 0x0000000508e87547 */ /* 0x000fec000b800000 */
[----:B------:R-:W-:Y:S01]  /*12b0*/  IMAD.WIDE.U32 R28, R16, 0x4, R28 ;  /* 0x00000004101c7825 */ /* 0x000fe200078e001c */
[----:B------:R-:W-:Y:S01]  /*12c0*/  MOV R8, 0x0 ;  /* 0x0000000000087802 */ /* 0x000fe20000000f00 */
[----:B------:R-:W1:Y:S03]  /*12d0*/  LDCU.64 UR4, c[0x4][0x10] ;  /* 0x01000200ff0477ac */ /* 0x000e660008000a00 */
[----:B0-----:R-:W2:Y:S01]  /*12e0*/  LDG.E R0, desc[UR36][R28.64] ;  /* 0x000000241c007981 */ /* 0x001ea2000c1e1900 */
[----:B------:R-:W-:Y:S01]  /*12f0*/  IMAD.MOV.U32 R6, RZ, RZ, R19 ;  /* 0x000000ffff067224 */ /* 0x000fe200078e0013 */
[----:B------:R-:W0:Y:S01]  /*1300*/  LDC.64 R8, c[0x4][R8] ;  /* 0x0100000008087b82 */ /* 0x000e220000000a00 */
[----:B------:R-:W-:Y:S01]  /*1310*/  MOV R7, R18 ;  /* 0x0000001200077202 */ /* 0x000fe20000000f00 */
[----:B------:R3:W-:Y:S04]  /*1320*/  STL.64 [R1], R16 ;  /* 0x0000001001007387 */ /* 0x0007e80000100a00 */
[----:B------:R3:W-:Y:S01]  /*1330*/  STL [R1+0x8], R2 ;  /* 0x0000080201007387 */ /* 0x0007e20000100800 */
[----:B-1----:R-:W-:Y:S01]  /*1340*/  MOV R4, UR4 ;  /* 0x0000000400047c02 */ /* 0x002fe20008000f00 */
[----:B------:R-:W-:Y:S01]  /*1350*/  IMAD.U32 R5, RZ, RZ, UR5 ;  /* 0x00000005ff057e24 */ /* 0x000fe2000f8e00ff */
[----:B--2---:R-:W1:Y:S02]  /*1360*/  F2F.F64.F32 R10, R0 ;  /* 0x00000000000a7310 */ /* 0x004e640000201800 */
[----:B01----:R3:W-:Y:S04]  /*1370*/  STL.64 [R1+0x10], R10 ;  /* 0x0000100a01007387 */ /* 0x0037e80000100a00 */
[----:B------:R-:W-:-:S07]  /*1380*/  LEPC R20, `(.L_x_22) ;  /* 0x000000001014794e */ /* 0x000fce0000000000 */
[----:B---3--:R-:W-:Y:S05]  /*1390*/  CALL.ABS.NOINC R8 ;  /* 0x0000000008007343 */ /* 0x008fea0003c00000 */
.L_x_22:
        /* <DEDUP_REMOVED lines=16> */
.L_x_23:
[----:B------:R-:W2:Y:S01]  /*14a0*/  LDG.E R0, desc[UR36][R28.64+0x8] ;  /* 0x000008241c007981 */ /* 0x000ea2000c1e1900 */
[----:B------:R-:W-:Y:S01]  /*14b0*/  VIADD R10, R16, 0x2 ;  /* 0x00000002100a7836 */ /* 0x000fe20000000000 */
[----:B------:R0:W1:Y:S01]  /*14c0*/  LDC.64 R8, c[0x4][R22] ;  /* 0x0100000016087b82 */ /* 0x0000620000000a00 */
[----:B------:R-:W-:Y:S01]  /*14d0*/  IMAD.MOV.U32 R11, RZ, RZ, R17 ;  /* 0x000000ffff0b7224 */ /* 0x000fe200078e0011 */
[----:B------:R0:W-:Y:S01]  /*14e0*/  STL [R1+0x8], R2 ;  /* 0x0000080201007387 */ /* 0x0001e20000100800 */
[----:B------:R-:W3:Y:S01]  /*14f0*/  LDCU.64 UR4, c[0x4][0x10] ;  /* 0x01000200ff0477ac */ /* 0x000ee20008000a00 */
[----:B------:R-:W-:Y:S01]  /*1500*/  MOV R6, R19 ;  /* 0x0000001300067202 */ /* 0x000fe20000000f00 */
[----:B------:R-:W-:Y:S01]  /*1510*/  IMAD.MOV.U32 R7, RZ, RZ, R18 ;  /* 0x000000ffff077224 */ /* 0x000fe200078e0012 */
[----:B------:R0:W-:Y:S01]  /*1520*/  STL.64 [R1], R10 ;  /* 0x0000000a01007387 */ /* 0x0001e20000100a00 */
[----:B---3--:R-:W-:Y:S01]  /*1530*/  MOV R4, UR4 ;  /* 0x0000000400047c02 */ /* 0x008fe20008000f00 */
[----:B------:R-:W-:Y:S01]  /*1540*/  IMAD.U32 R5, RZ, RZ, UR5 ;  /* 0x00000005ff057e24 */ /* 0x000fe2000f8e00ff */
[----:B--2---:R-:W2:Y:S02]  /*1550*/  F2F.F64.F32 R12, R0 ;  /* 0x00000000000c7310 */ /* 0x004ea40000201800 */
[----:B-12---:R0:W-:Y:S04]  /*1560*/  STL.64 [R1+0x10], R12 ;  /* 0x0000100c01007387 */ /* 0x0061e80000100a00 */
[----:B------:R-:W-:-:S07]  /*1570*/  LEPC R20, `(.L_x_24) ;  /* 0x000000001014794e */ /* 0x000fce0000000000 */
[----:B0-----:R-:W-:Y:S05]  /*1580*/  CALL.ABS.NOINC R8 ;  /* 0x0000000008007343 */ /* 0x001fea0003c00000 */
.L_x_24:
[----:B------:R-:W2:Y:S01]  /*1590*/  LDG.E R0, desc[UR36][R28.64+0xc] ;  /* 0x00000c241c007981 */ /* 0x000ea2000c1e1900 */
[----:B------:R-:W-:Y:S01]  /*15a0*/  IADD3 R10, PT, PT, R16, 0x3, RZ ;  /* 0x00000003100a7810 */ /* 0x000fe20007ffe0ff */
[----:B------:R-:W-:Y:S01]  /*15b0*/  IMAD.MOV.U32 R11, RZ, RZ, R17 ;  /* 0x000000ffff0b7224 */ /* 0x000fe200078e0011 */
[----:B------:R0:W1:Y:S01]  /*15c0*/  LDC.64 R8, c[0x4][R22] ;  /* 0x0100000016087b82 */ /* 0x0000620000000a00 */
        /* <DEDUP_REMOVED lines=11> */
.L_x_25:
        /* <DEDUP_REMOVED lines=15> */
.L_x_26:
        /* <DEDUP_REMOVED lines=15> */
.L_x_27:
        /* <DEDUP_REMOVED lines=15> */
.L_x_28:
        /* <DEDUP_REMOVED lines=15> */
.L_x_29:
[----:B------:R-:W-:-:S07]  /*1a40*/  IADD3 R16, PT, PT, R16, 0x8, RZ ;  /* 0x0000000810107810 */ /* 0x000fce0007ffe0ff */
.L_x_21:
[----:B------:R-:W1:Y:S02]  /*1a50*/  LDCU UR4, c[0x0][0x3a0] ;  /* 0x00007400ff0477ac */ /* 0x000e640008000800 */
[----:B-1----:R-:W-:-:S04]  /*1a60*/  ULOP3.LUT UR4, UR4, 0x7, URZ, 0xc0, !UPT ;  /* 0x0000000704047892 */ /* 0x002fc8000f8ec0ff */
[----:B------:R-:W-:-:S09]  /*1a70*/  UISETP.NE.AND UP0, UPT, UR4, URZ, UPT ;  /* 0x000000ff0400728c */ /* 0x000fd2000bf05270 */
[----:B------:R-:W-:Y:S05]  /*1a80*/  BRA.U !UP0, `(.L_x_20) ;  /* 0x0000000908547547 */ /* 0x000fea000b800000 */
[----:B------:R-:W-:-:S04]  /*1a90*/  UIADD3 UR4, UPT, UPT, UR4, -0x1, URZ ;  /* 0xffffffff04047890 */ /* 0x000fc8000fffe0ff */
[----:B------:R-:W-:-:S09]  /*1aa0*/  UISETP.GE.U32.AND UP0, UPT, UR4, 0x3, UPT ;  /* 0x000000030400788c */ /* 0x000fd2000bf06070 */
[----:B------:R-:W-:Y:S05]  /*1ab0*/  BRA.U !UP0, `(.L_x_30) ;  /* 0x0000000508187547 */ /* 0x000fea000b800000 */
[----:B------:R-:W1:Y:S01]  /*1ac0*/  LDC.64 R4, c[0x0][0x380] ;  /* 0x0000e000ff047b82 */ /* 0x000e620000000a00 */
[----:B------:R-:W2:Y:S01]  /*1ad0*/  LDCU.64 UR4, c[0x0][0x388] ;  /* 0x00007100ff0477ac */ /* 0x000ea20008000a00 */
[----:B------:R-:W-:-:S05]  /*1ae0*/  IADD3 R3, P0, PT, R17, R30, RZ ;  /* 0x0000001e11037210 */ /* 0x000fca0007f1e0ff */
[----:B------:R-:W-:-:S04]  /*1af0*/  IMAD.X R0, RZ, RZ, R23, P0 ;  /* 0x000000ffff007224 */ /* 0x000fc800000e0617 */
[----:B--2---:R-:W-:Y:S02]  /*1b00*/  IMAD R0, R0, UR4, RZ ;  /* 0x0000000400007c24 */ /* 0x004fe4000f8e02ff */
[----:B-1----:R-:W-:-:S04]  /*1b10*/  IMAD.WIDE.U32 R4, R3, UR4, R4 ;  /* 0x0000000403047c25 */ /* 0x002fc8000f8e0004 */
[----:B------:R-:W-:Y:S01]  /*1b20*/  IMAD R3, R3, UR5, R0 ;  /* 0x0000000503037c24 */ /* 0x000fe2000f8e0200 */
[----:B------:R-:W-:Y:S01]  /*1b30*/  MOV R8, 0x0 ;  /* 0x0000000000087802 */ /* 0x000fe20000000f00 */
[----:B------:R1:W-:Y:S01]  /*1b40*/  STL.64 [R1], R16 ;  /* 0x0000001001007387 */ /* 0x0003e20000100a00 */
[----:B------:R-:W2:Y:S02]  /*1b50*/  LDCU.64 UR4, c[0x4][0x10] ;  /* 0x01000200ff0477ac */ /* 0x000ea40008000a00 */
[----:B------:R-:W-:-:S03]  /*1b60*/  IADD3 R5, PT, PT, R5, R3, RZ ;  /* 0x0000000305057210 */ /* 0x000fc60007ffe0ff */
[----:B------:R-:W-:-:S05]  /*1b70*/  IMAD.WIDE.U32 R28, R16, 0x4, R4 ;  /* 0x00000004101c7825 */ /* 0x000fca00078e0004 */
[----:B0-----:R-:W3:Y:S01]  /*1b80*/  LDG.E R0, desc[UR36][R28.64] ;  /* 0x000000241c007981 */ /* 0x001ee2000c1e1900 */
[----:B------:R-:W0:Y:S01]  /*1b90*/  LDC.64 R8, c[0x4][R8] ;  /* 0x0100000008087b82 */ /* 0x000e220000000a00 */
[----:B------:R-:W-:Y:S01]  /*1ba0*/  IMAD.MOV.U32 R6, RZ, RZ, R19 ;  /* 0x000000ffff067224 */ /* 0x000fe200078e0013 */
[----:B------:R-:W-:Y:S01]  /*1bb0*/  MOV R7, R18 ;  /* 0x0000001200077202 */ /* 0x000fe20000000f00 */
[----:B------:R1:W-:Y:S01]  /*1bc0*/  STL [R1+0x8], R2 ;  /* 0x0000080201007387 */ /* 0x0003e20000100800 */
[----:B--2---:R-:W-:Y:S01]  /*1bd0*/  IMAD.U32 R4, RZ, RZ, UR4 ;  /* 0x00000004ff047e24 */ /* 0x004fe2000f8e00ff */
[----:B------:R-:W-:Y:S01]  /*1be0*/  MOV R5, UR5 ;  /* 0x0000000500057c02 */ /* 0x000fe20008000f00 */
[----:B---3--:R-:W2:Y:S02]  /*1bf0*/  F2F.F64.F32 R10, R0 ;  /* 0x00000000000a7310 */ /* 0x008ea40000201800 */
[----:B0-2---:R1:W-:Y:S04]  /*1c00*/  STL.64 [R1+0x10], R10 ;  /* 0x0000100a01007387 */ /* 0x0053e80000100a00 */
[----:B------:R-:W-:-:S07]  /*1c10*/  LEPC R20, `(.L_x_31) ;  /* 0x000000001014794e */ /* 0x000fce0000000000 */
[----:B-1----:R-:W-:Y:S05]  /*1c20*/  CALL.ABS.NOINC R8 ;  /* 0x0000000008007343 */ /* 0x002fea0003c00000 */
.L_x_31:
[----:B------:R-:W2:Y:S01]  /*1c30*/  LDG.E R0, desc[UR36][R28.64+0x4] ;  /* 0x000004241c007981 */ /* 0x000ea2000c1e1900 */
[----:B------:R-:W-:Y:S01]  /*1c40*/  VIADD R12, R16, 0x1 ;  /* 0x00000001100c7836 */ /* 0x000fe20000000000 */
[----:B------:R-:W-:Y:S01]  /*1c50*/  MOV R13, R17 ;  /* 0x00000011000d7202 */ /* 0x000fe20000000f00 */
[----:B------:R-:W0:Y:S01]  /*1c60*/  LDCU.64 UR4, c[0x4][0x10] ;  /* 0x01000200ff0477ac */ /* 0x000e220008000a00 */
[----:B------:R-:W-:Y:S01]  /*1c70*/  MOV R22, 0x0 ;  /* 0x0000000000167802 */ /* 0x000fe20000000f00 */
[----:B------:R1:W-:Y:S01]  /*1c80*/  STL [R1+0x8], R2 ;  /* 0x0000080201007387 */ /* 0x0003e20000100800 */
[----:B------:R-:W-:Y:S01]  /*1c90*/  IMAD.MOV.U32 R6, RZ, RZ, R19 ;  /* 0x000000ffff067224 */ /* 0x000fe200078e0013 */
[----:B------:R-:W-:Y:S01]  /*1ca0*/  MOV R7, R18 ;  /* 0x0000001200077202 */ /* 0x000fe20000000f00 */
[----:B------:R1:W3:Y:S01]  /*1cb0*/  LDC.64 R8, c[0x4][R22] ;  /* 0x0100000016087b82 */ /* 0x0002e20000000a00 */
[----:B------:R1:W-:Y:S01]  /*1cc0*/  STL.64 [R1], R12 ;  /* 0x0000000c01007387 */ /* 0x0003e20000100a00 */
[----:B0-----:R-:W-:Y:S01]  /*1cd0*/  IMAD.U32 R4, RZ, RZ, UR4 ;  /* 0x00000004ff047e24 */ /* 0x001fe2000f8e00ff */
[----:B------:R-:W-:Y:S01]  /*1ce0*/  MOV R5, UR5 ;  /* 0x0000000500057c02 */ /* 0x000fe20008000f00 */
[----:B--2---:R-:W0:Y:S02]  /*1cf0*/  F2F.F64.F32 R10, R0 ;  /* 0x00000000000a7310 */ /* 0x004e240000201800 */
[----:B0--3--:R1:W-:Y:S04]  /*1d00*/  STL.64 [R1+0x10], R10 ;  /* 0x0000100a01007387 */ /* 0x0093e80000100a00 */
[----:B------:R-:W-:-:S07]  /*1d10*/  LEPC R20, `(.L_x_32) ;  /* 0x000000001014794e */ /* 0x000fce0000000000 */
[----:B-1----:R-:W-:Y:S05]  /*1d20*/  CALL.ABS.NOINC R8 ;  /* 0x0000000008007343 */ /* 0x002fea0003c00000 */
.L_x_32:
[----:B------:R-:W2:Y:S01]  /*1d30*/  LDG.E R0, desc[UR36][R28.64+0x8] ;  /* 0x000008241c007981 */ /* 0x000ea2000c1e1900 */
[----:B------:R-:W-:Y:S01]  /*1d40*/  VIADD R12, R16, 0x2 ;  /* 0x00000002100c7836 */ /* 0x000fe20000000000 */
[----:B------:R-:W-:Y:S01]  /*1d50*/  MOV R13, R17 ;  /* 0x00000011000d7202 */ /* 0x000fe20000000f00 */
[----:B------:R0:W1:Y:S01]  /*1d60*/  LDC.64 R8, c[0x4][R22] ;  /* 0x0100000016087b82 */ /* 0x0000620000000a00 */
[----:B------:R0:W-:Y:S01]  /*1d70*/  STL [R1+0x8], R2 ;  /* 0x0000080201007387 */ /* 0x0001e20000100800 */
[----:B------:R-:W3:Y:S01]  /*1d80*/  LDCU.64 UR4, c[0x4][0x10] ;  /* 0x01000200ff0477ac */ /* 0x000ee20008000a00 */
[----:B------:R-:W-:Y:S01]  /*1d90*/  IMAD.MOV.U32 R6, RZ, RZ, R19 ;  /* 0x000000ffff067224 */ /* 0x000fe200078e0013 */
[----:B------:R-:W-:Y:S01]  /*1da0*/  MOV R7, R18 ;  /* 0x0000001200077202 */ /* 0x000fe20000000f00 */
[----:B------:R0:W-:Y:S01]  /*1db0*/  STL.64 [R1], R12 ;  /* 0x0000000c01007387 */ /* 0x0001e20000100a00 */
[----:B---3--:R-:W-:Y:S01]  /*1dc0*/  IMAD.U32 R4, RZ, RZ, UR4 ;  /* 0x00000004ff047e24 */ /* 0x008fe2000f8e00ff */
[----:B------:R-:W-:Y:S01]  /*1dd0*/  MOV R5, UR5 ;  /* 0x0000000500057c02 */ /* 0x000fe20008000f00 */
[----:B--2---:R-:W2:Y:S02]  /*1de0*/  F2F.F64.F32 R10, R0 ;  /* 0x00000000000a7310 */ /* 0x004ea40000201800 */
[----:B-12---:R0:W-:Y:S04]  /*1df0*/  STL.64 [R1+0x10], R10 ;  /* 0x0000100a01007387 */ /* 0x0061e80000100a00 */
[----:B------:R-:W-:-:S07]  /*1e00*/  LEPC R20, `(.L_x_33) ;  /* 0x000000001014794e */ /* 0x000fce0000000000 */
[----:B0-----:R-:W-:Y:S05]  /*1e10*/  CALL.ABS.NOINC R8 ;  /* 0x0000000008007343 */ /* 0x001fea0003c00000 */
.L_x_33:
        /* <DEDUP_REMOVED lines=15> */
.L_x_34:
[----:B------:R-:W-:-:S07]  /*1f10*/  VIADD R16, R16, 0x4 ;  /* 0x0000000410107836 */ /* 0x000fce0000000000 */
.L_x_30:
[----:B------:R-:W1:Y:S02]  /*1f20*/  LDC R22, c[0x0][0x3a0] ;  /* 0x0000e800ff167b82 */ /* 0x000e640000000800 */
[----:B-1----:R-:W-:-:S04]  /*1f30*/  LOP3.LUT R22, R22, 0x3, RZ, 0xc0, !PT ;  /* 0x0000000316167812 */ /* 0x002fc800078ec0ff */
[----:B------:R-:W-:-:S13]  /*1f40*/  ISETP.NE.AND P0, PT, R22, RZ, PT ;  /* 0x000000ff1600720c */ /* 0x000fda0003f05270 */
[----:B------:R-:W-:Y:S05]  /*1f50*/  @!P0 BRA `(.L_x_20) ;  /* 0x0000000400208947 */ /* 0x000fea0003800000 */
[----:B------:R-:W1:Y:S01]  /*1f60*/  LDC.64 R4, c[0x0][0x380] ;  /* 0x0000e000ff047b82 */ /* 0x000e620000000a00 */
[----:B------:R-:W2:Y:S01]  /*1f70*/  LDCU.64 UR4, c[0x0][0x388] ;  /* 0x00007100ff0477ac */ /* 0x000ea20008000a00 */
[----:B------:R-:W-:-:S04]  /*1f80*/  IADD3 R3, P0, PT, R17, R30, RZ ;  /* 0x0000001e11037210 */ /* 0x000fc80007f1e0ff */
[----:B------:R-:W-:-:S05]  /*1f90*/  IADD3.X R0, PT, PT, RZ, R23, RZ, P0, !PT ;  /* 0x00000017ff007210 */ /* 0x000fca00007fe4ff */
[----:B--2---:R-:W-:Y:S02]  /*1fa0*/  IMAD R0, R0, UR4, RZ ;  /* 0x0000000400007c24 */ /* 0x004fe4000f8e02ff */
[----:B-1----:R-:W-:-:S04]  /*1fb0*/  IMAD.WIDE.U32 R4, R3, UR4, R4 ;  /* 0x0000000403047c25 */ /* 0x002fc8000f8e0004 */
[----:B------:R-:W-:Y:S01]  /*1fc0*/  IMAD R3, R3, UR5, R0 ;  /* 0x0000000503037c24 */ /* 0x000fe2000f8e0200 */
[----:B------:R-:W-:Y:S01]  /*1fd0*/  MOV R8, 0x0 ;  /* 0x0000000000087802 */ /* 0x000fe20000000f00 */
[----:B------:R1:W-:Y:S01]  /*1fe0*/  STL.64 [R1], R16 ;  /* 0x0000001001007387 */ /* 0x0003e20000100a00 */
[----:B------:R-:W2:Y:S01]  /*1ff0*/  LDCU.64 UR4, c[0x4][0x10] ;  /* 0x01000200ff0477ac */ /* 0x000ea20008000a00 */
[----:B------:R-:W-:Y:S02]  /*2000*/  IMAD.IADD R5, R5, 0x1, R3 ;  /* 0x0000000105057824 */ /* 0x000fe400078e0203 */
[----:B------:R-:W-:-:S05]  /*2010*/  IMAD.WIDE.U32 R4, R16, 0x4, R4 ;  /* 0x0000000410047825 */ /* 0x000fca00078e0004 */
[----:B0-----:R2:W3:Y:S01]  /*2020*/  LDG.E R0, desc[UR36][R4.64] ;  /* 0x0000002404007981 */ /* 0x0014e2000c1e1900 */
[----:B------:R-:W0:Y:S01]  /*2030*/  LDC.64 R8, c[0x4][R8] ;  /* 0x0100000008087b82 */ /* 0x000e220000000a00 */
[----:B------:R-:W-:Y:S01]  /*2040*/  ISETP.NE.AND P0, PT, R22, 0x1, PT ;  /* 0x000000011600780c */ /* 0x000fe20003f05270 */
[----:B------:R-:W-:Y:S01]  /*2050*/  IMAD.MOV.U32 R7, RZ, RZ, R18 ;  /* 0x000000ffff077224 */ /* 0x000fe200078e0012 */
[----:B------:R1:W-:Y:S01]  /*2060*/  STL [R1+0x8], R2 ;  /* 0x0000080201007387 */ /* 0x0003e20000100800 */
[----:B------:R-:W-:Y:S02]  /*2070*/  MOV R6, R19 ;  /* 0x0000001300067202 */ /* 0x000fe40000000f00 */
[----:B--2---:R-:W-:Y:S01]  /*2080*/  MOV R4, UR4 ;  /* 0x0000000400047c02 */ /* 0x004fe20008000f00 */
[----:B------:R-:W-:Y:S01]  /*2090*/  IMAD.U32 R5, RZ, RZ, UR5 ;  /* 0x00000005ff057e24 */ /* 0x000fe2000f8e00ff */
[----:B---3--:R2:W3:Y:S02]  /*20a0*/  F2F.F64.F32 R10, R0 ;  /* 0x00000000000a7310 */ /* 0x0084e40000201800 */
[----:B--2---:R-:W-:Y:S01]  /*20b0*/  P2R R0, PR, RZ, 0x1 ;  /* 0x00000001ff007803 */ /* 0x004fe20000000000 */
[----:B0--3--:R1:W-:Y:S06]  /*20c0*/  STL.64 [R1+0x10], R10 ;  /* 0x0000100a01007387 */ /* 0x0093ec0000100a00 */
[----:B------:R-:W-:-:S07]  /*20d0*/  LEPC R20, `(.L_x_35) ;  /* 0x000000001014794e */ /* 0x000fce0000000000 */
[----:B-1----:R-:W-:Y:S05]  /*20e0*/  CALL.ABS.NOINC R8 ;  /* 0x0000000008007343 */ /* 0x002fea0003c00000 */
.L_x_35:
[----:B------:R-:W-:-:S13]  /*20f0*/  ISETP.NE.AND P6, PT, R22, 0x1, PT ;  /* 0x000000011600780c */ /* 0x000fda0003fc5270 */
[----:B------:R-:W-:Y:S05]  /*2100*/  @!P6 BRA `(.L_x_20) ;  /* 0x0000000000b4e947 */ /* 0x000fea0003800000 */
[----:B------:R-:W0:Y:S01]  /*2110*/  LDC.64 R4, c[0x0][0x380] ;  /* 0x0000e000ff047b82 */ /* 0x000e220000000a00 */
[----:B------:R-:W1:Y:S01]  /*2120*/  LDCU.64 UR4, c[0x0][0x388] ;  /* 0x00007100ff0477ac */ /* 0x000e620008000a00 */
[----:B------:R-:W-:-:S04]  /*2130*/  IADD3 R3, P0, PT, R17, R30, RZ ;  /* 0x0000001e11037210 */ /* 0x000fc80007f1e0ff */
[----:B------:R-:W-:Y:S02]  /*2140*/  IADD3.X R0, PT, PT, RZ, R23, RZ, P0, !PT ;  /* 0x00000017ff007210 */ /* 0x000fe400007fe4ff */
[----:B------:R-:W2:Y:S03]  /*2150*/  LDC R24, c[0x0][0x3a0] ;  /* 0x0000e800ff187b82 */ /* 0x000ea60000000800 */
[----:B-1----:R-:W-:Y:S02]  /*2160*/  IMAD R0, R0, UR4, RZ ;  /* 0x0000000400007c24 */ /* 0x002fe4000f8e02ff */
[----:B0-----:R-:W-:-:S04]  /*2170*/  IMAD.WIDE.U32 R4, R3, UR4, R4 ;  /* 0x0000000403047c25 */ /* 0x001fc8000f8e0004 */
[----:B------:R-:W-:Y:S01]  /*2180*/  IMAD R3, R3, UR5, R0 ;  /* 0x0000000503037c24 */ /* 0x000fe2000f8e0200 */
[C---:B------:R-:W-:Y:S01]  /*2190*/  IADD3 R10, PT, PT, R16.reuse, 0x1, RZ ;  /* 0x00000001100a7810 */ /* 0x040fe20007ffe0ff */
[----:B------:R-:W-:Y:S01]  /*21a0*/  IMAD.MOV.U32 R11, RZ, RZ, R17 ;  /* 0x000000ffff0b7224 */ /* 0x000fe200078e0011 */
[----:B------:R-:W-:Y:S01]  /*21b0*/  MOV R22, 0x0 ;  /* 0x0000000000167802 */ /* 0x000fe20000000f00 */
[----:B------:R-:W-:Y:S01]  /*21c0*/  IMAD.IADD R5, R5, 0x1, R3 ;  /* 0x0000000105057824 */ /* 0x000fe200078e0203 */
[----:B------:R0:W-:Y:S01]  /*21d0*/  STL [R1+0x8], R2 ;  /* 0x0000080201007387 */ /* 0x0001e20000100800 */
[----:B------:R-:W1:Y:S01]  /*21e0*/  LDCU.64 UR4, c[0x4][0x10] ;  /* 0x01000200ff0477ac */ /* 0x000e620008000a00 */
[----:B------:R-:W-:-:S05]  /*21f0*/  IMAD.WIDE.U32 R28, R16, 0x4, R4 ;  /* 0x00000004101c7825 */ /* 0x000fca00078e0004 */
[----:B------:R-:W3:Y:S01]  /*2200*/  LDG.E R12, desc[UR36][R28.64+0x4] ;  /* 0x000004241c0c7981 */ /* 0x000ee2000c1e1900 */
[----:B------:R0:W4:Y:S01]  /*2210*/  LDC.64 R8, c[0x4][R22] ;  /* 0x0100000016087b82 */ /* 0x0001220000000a00 */
[----:B--2---:R-:W-:Y:S01]  /*2220*/  LOP3.LUT R24, R24, 0x3, RZ, 0xc0, !PT ;  /* 0x0000000318187812 */ /* 0x004fe200078ec0ff */
[----:B------:R-:W-:Y:S01]  /*2230*/  IMAD.MOV.U32 R7, RZ, RZ, R18 ;  /* 0x000000ffff077224 */ /* 0x000fe200078e0012 */
[----:B------:R0:W-:Y:S01]  /*2240*/  STL.64 [R1], R10 ;  /* 0x0000000a01007387 */ /* 0x0001e20000100a00 */
[----:B------:R-:W-:Y:S02]  /*2250*/  MOV R6, R19 ;  /* 0x0000001300067202 */ /* 0x000fe40000000f00 */
[----:B------:R-:W-:Y:S02]  /*2260*/  ISETP.NE.AND P0, PT, R24, 0x2, PT ;  /* 0x000000021800780c */ /* 0x000fe40003f05270 */
[----:B-1----:R-:W-:Y:S01]  /*2270*/  MOV R4, UR4 ;  /* 0x0000000400047c02 */ /* 0x002fe20008000f00 */
[----:B------:R-:W-:Y:S01]  /*2280*/  IMAD.U32 R5, RZ, RZ, UR5 ;  /* 0x00000005ff057e24 */ /* 0x000fe2000f8e00ff */
[----:B------:R-:W-:Y:S01]  /*2290*/  P2R R0, PR, RZ, 0x1 ;  /* 0x00000001ff007803 */ /* 0x000fe20000000000 */
[----:B---3--:R-:W1:Y:S02]  /*22a0*/  F2F.F64.F32 R12, R12 ;  /* 0x0000000c000c7310 */ /* 0x008e640000201800 */
[----:B-1--4-:R0:W-:Y:S06]  /*22b0*/  STL.64 [R1+0x10], R12 ;  /* 0x0000100c01007387 */ /* 0x0121ec0000100a00 */
[----:B------:R-:W-:-:S07]  /*22c0*/  LEPC R20, `(.L_x_36) ;  /* 0x000000001014794e */ /* 0x000fce0000000000 */
[----:B0-----:R-:W-:Y:S05]  /*22d0*/  CALL.ABS.NOINC R8 ;  /* 0x0000000008007343 */ /* 0x001fea0003c00000 */
.L_x_36:
[----:B------:R-:W-:-:S13]  /*22e0*/  ISETP.NE.AND P6, PT, R24, 0x2, PT ;  /* 0x000000021800780c */ /* 0x000fda0003fc5270 */
[----:B------:R-:W-:Y:S05]  /*22f0*/  @!P6 BRA `(.L_x_20) ;  /* 0x000000000038e947 */ /* 0x000fea0003800000 */
[----:B------:R-:W2:Y:S01]  /*2300*/  LDG.E R28, desc[UR36][R28.64+0x8] ;  /* 0x000008241c1c7981 */ /* 0x000ea2000c1e1900 */
[----:B------:R-:W-:Y:S01]  /*2310*/  IADD3 R16, PT, PT, R16, 0x2, RZ ;  /* 0x0000000210107810 */ /* 0x000fe20007ffe0ff */
[----:B------:R0:W1:Y:S01]  /*2320*/  LDC.64 R8, c[0x4][R22] ;  /* 0x0100000016087b82 */ /* 0x0000620000000a00 */
[----:B------:R-:W3:Y:S01]  /*2330*/  LDCU.64 UR4, c[0x4][0x10] ;  /* 0x01000200ff0477ac */ /* 0x000ee20008000a00 */
[----:B------:R0:W-:Y:S01]  /*2340*/  STL [R1+0x8], R2 ;  /* 0x0000080201007387 */ /* 0x0001e20000100800 */
[----:B------:R-:W-:Y:S01]  /*2350*/  IMAD.MOV.U32 R6, RZ, RZ, R19 ;  /* 0x000000ffff067224 */ /* 0x000fe200078e0013 */
[----:B------:R-:W-:Y:S02]  /*2360*/  MOV R7, R18 ;  /* 0x0000001200077202 */ /* 0x000fe40000000f00 */
[----:B------:R0:W-:Y:S01]  /*2370*/  STL.64 [R1], R16 ;  /* 0x0000001001007387 */ /* 0x0001e20000100a00 */
[----:B---3--:R-:W-:Y:S01]  /*2380*/  IMAD.U32 R4, RZ, RZ, UR4 ;  /* 0x00000004ff047e24 */ /* 0x008fe2000f8e00ff */
[----:B------:R-:W-:Y:S01]  /*2390*/  MOV R5, UR5 ;  /* 0x0000000500057c02 */ /* 0x000fe20008000f00 */
[----:B--2---:R-:W2:Y:S02]  /*23a0*/  F2F.F64.F32 R10, R28 ;  /* 0x0000001c000a7310 */ /* 0x004ea40000201800 */
[----:B-12---:R0:W-:Y:S04]  /*23b0*/  STL.64 [R1+0x10], R10 ;  /* 0x0000100a01007387 */ /* 0x0061e80000100a00 */
[----:B------:R-:W-:-:S07]  /*23c0*/  LEPC R20, `(.L_x_20) ;  /* 0x000000001014794e */ /* 0x000fce0000000000 */
[----:B0-----:R-:W-:Y:S05]  /*23d0*/  CALL.ABS.NOINC R8 ;  /* 0x0000000008007343 */ /* 0x001fea0003c00000 */
.L_x_20:
[----:B------:R-:W1:Y:S01]  /*23e0*/  LDCU UR4, c[0x0][0x3a4] ;  /* 0x00007480ff0477ac */ /* 0x000e620008000800 */
[----:B------:R-:W-:-:S05]  /*23f0*/  VIADD R17, R17, 0x1 ;  /* 0x0000000111117836 */ /* 0x000fca0000000000 */
[----:B-1----:R-:W-:-:S13]  /*2400*/  ISETP.NE.AND P0, PT, R17, UR4, PT ;  /* 0x0000000411007c0c */ /* 0x002fda000bf05270 */
[----:B------:R-:W-:Y:S05]  /*2410*/  @P0 BRA `(.L_x_37) ;  /* 0xffffffdc00500947 */ /* 0x000fea000383ffff */
[----:B0-----:R-:W-:Y:S05]  /*2420*/  BSYNC.RECONVERGENT B7 ;  /* 0x0000000000077941 */ /* 0x001fea0003800200 */
.L_x_0:
[----:B------:R-:W0:Y:S01]  /*2430*/  LDCU UR4, c[0x0][0x3a8] ;  /* 0x00007500ff0477ac */ /* 0x000e220008000800 */
[----:B------:R-:W-:-:S04]  /*2440*/  IADD3 R2, PT, PT, R2, 0x1, RZ ;  /* 0x0000000102027810 */ /* 0x000fc80007ffe0ff */
[----:B0-----:R-:W-:-:S13]  /*2450*/  ISETP.NE.AND P0, PT, R2, UR4, PT ;  /* 0x0000000402007c0c */ /* 0x001fda000bf05270 */
[----:B------:R-:W-:Y:S05]  /*2460*/  @P0 BRA `(.L_x_38) ;  /* 0xffffffdc00280947 */ /* 0x000fea000383ffff */
[----:B------:R-:W-:Y:S05]  /*2470*/  EXIT ;  /* 0x000000000000794d */ /* 0x000fea0003800000 */
.L_x_39:
[----:B------:R-:W-:-:S00]  /*2480*/  BRA `(.L_x_39) ;  /* 0xfffffffc00fc7947 */ /* 0x000fc0000383ffff */
[----:B------:R-:W-:-:S00]  /*2490*/  NOP ;  /* 0x0000000000007918 */ /* 0x000fc00000000000 */
        /* <DEDUP_REMOVED lines=14> */
.L_x_79:


//--------------------- .text._Z11PitchKernelPfmii --------------------------
	.section	.text._Z11PitchKernelPfmii,"ax",@progbits
	.align	128
        .global         _Z11PitchKernelPfmii
        .type           _Z11PitchKernelPfmii,@function
        .size           _Z11PitchKernelPfmii,(.L_x_80 - _Z11PitchKernelPfmii)
        .other          _Z11PitchKernelPfmii,@"STO_CUDA_ENTRY STV_DEFAULT"
_Z11PitchKernelPfmii:
.text._Z11PitchKernelPfmii:
[----:B------:R-:W0:Y:S08]  /*0000*/  LDC R1, c[0x0][0x37c] ;  /* 0x0000df00ff017b82 */ /* 0x000e300000000800 */
[----:B------:R-:W1:Y:S01]  /*0010*/  LDC R0, c[0x0][0x394] ;  /* 0x0000e500ff007b82 */ /* 0x000e620000000800 */
[----:B0-----:R-:W-:-:S05]  /*0020*/  VIADD R1, R1, 0xfffffff0 ;  /* 0xfffffff001017836 */ /* 0x001fca0000000000 */
[----:B------:R-:W-:Y:S02]  /*0030*/  R2UR UR4, R1 ;  /* 0x00000000010472ca */ /* 0x000fe400000e0000 */
[----:B-1----:R-:W-:-:S13]  /*0040*/  ISETP.GE.AND P0, PT, R0, 0x1, PT ;  /* 0x000000010000780c */ /* 0x002fda0003f06270 */
[----:B------:R-:W-:Y:S05]  /*0050*/  @!P0 EXIT ;  /* 0x000000000000894d */ /* 0x000fea0003800000 */
[----:B------:R-:W0:Y:S01]  /*0060*/  LDCU UR40, c[0x0][0x390] ;  /* 0x00007200ff2877ac */ /* 0x000e220008000800 */
[----:B------:R-:W1:Y:S01]  /*0070*/  LDCU UR38, c[0x0][0x2f8] ;  /* 0x00005f00ff2677ac */ /* 0x000e620008000800 */
[----:B------:R-:W2:Y:S01]  /*0080*/  LDCU UR39, c[0x0][0x2fc] ;  /* 0x00005f80ff2777ac */ /* 0x000ea20008000800 */
[----:B0-----:R-:W-:-:S06]  /*0090*/  UISETP.GE.AND UP0, UPT, UR40, 0x1, UPT ;  /* 0x000000012800788c */ /* 0x001fcc000bf06270 */
[----:B------:R-:W-:Y:S01]  /*00a0*/  PLOP3.LUT P0, PT, PT, PT, UP0, 0x80, 0x8 ;  /* 0x000000000008781c */ /* 0x000fe20003f0f008 */
[----:B-1----:R-:W-:-:S12]  /*00b0*/  UIADD3 UR38, UP0, UPT, UR4, UR38, URZ ;  /* 0x0000002604267290 */ /* 0x002fd8000ff1e0ff */
[----:B--2---:R-:W-:Y:S05]  /*00c0*/  @!P0 EXIT ;  /* 0x000000000000894d */ /* 0x004fea0003800000 */
[----:B------:R-:W-:Y:S01]  /*00d0*/  IMAD.MOV.U32 R22, RZ, RZ, RZ ;  /* 0x000000ffff167224 */ /* 0x000fe200078e00ff */
[----:B------:R-:W-:Y:S02]  /*00e0*/  ULOP3.LUT UR41, UR40, 0xf, URZ, 0xc0, !UPT ;  /* 0x0000000f28297892 */ /* 0x000fe4000f8ec0ff */
[----:B------:R-:W-:Y:S02]  /*00f0*/  ULOP3.LUT UR42, UR40, 0x7, URZ, 0xc0, !UPT ;  /* 0x00000007282a7892 */ /* 0x000fe4000f8ec0ff */
[----:B------:R-:W-:Y:S01]  /*0100*/  ULOP3.LUT UR43, UR40, 0x7ffffff0, URZ, 0xc0, !UPT ;  /* 0x7ffffff0282b7892 */ /* 0x000fe2000f8ec0ff */
[----:B------:R-:W0:Y:S01]  /*0110*/  LDCU.64 UR36, c[0x0][0x358] ;  /* 0x00006b00ff2477ac */ /* 0x000e220008000a00 */
[----:B------:R-:W-:Y:S02]  /*0120*/  UIADD3.X UR39, UPT, UPT, URZ, UR39, URZ, UP0, !UPT ;  /* 0x00000027ff277290 */ /* 0x000fe400087fe4ff */
[----:B------:R-:W-:-:S12]  /*0130*/  ULOP3.LUT UR40, UR40, 0x3, URZ, 0xc0, !UPT ;  /* 0x0000000328287892 */ /* 0x000fd8000f8ec0ff */
.L_x_76:
[----:B------:R-:W1:Y:S01]  /*0140*/  LDCU UR4, c[0x0][0x390] ;  /* 0x00007200ff0477ac */ /* 0x000e620008000800 */
[----:B------:R-:W-:Y:S01]  /*0150*/  HFMA2 R23, -RZ, RZ, 0, 0 ;  /* 0x00000000ff177431 */ /* 0x000fe200000001ff */
[----:B-1----:R-:W-:-:S09]  /*0160*/  UISETP.GE.U32.AND UP0, UPT, UR4, 0x10, UPT ;  /* 0x000000100400788c */ /* 0x002fd2000bf06070 */
[----:B------:R-:W-:Y:S05]  /*0170*/  BRA.U !UP0, `(.L_x_40) ;  /* 0x0000000d08b87547 */ /* 0x000fea000b800000 */
[----:B------:R-:W1:Y:S01]  /*0180*/  LDC.64 R2, c[0x0][0x380] ;  /* 0x0000e000ff027b82 */ /* 0x000e620000000a00 */
[----:B------:R-:W1:Y:S01]  /*0190*/  LDCU.64 UR4, c[0x0][0x388] ;  /* 0x00007100ff0477ac */ /* 0x000e620008000a00 */
[----:B------:R-:W-:Y:S01]  /*01a0*/  BSSY.RECONVERGENT B6, `(.L_x_41) ;  /* 0x00000ea000067945 */ /* 0x000fe20003800200 */
[----:B------:R-:W-:Y:S02]  /*01b0*/  IMAD.MOV.U32 R23, RZ, RZ, RZ ;  /* 0x000000ffff177224 */ /* 0x000fe400078e00ff */
[----:B-1----:R-:W-:-:S03]  /*01c0*/  IMAD.WIDE.U32 R2, R22, UR4, R2 ;  /* 0x0000000416027c25 */ /* 0x002fc6000f8e0002 */
[----:B------:R-:W-:Y:S01]  /*01d0*/  IADD3 R16, P0, PT, R2, 0x20, RZ ;  /* 0x0000002002107810 */ /* 0x000fe20007f1e0ff */
[----:B------:R-:W-:-:S04]  /*01e0*/  IMAD R2, R22, UR5, R3 ;  /* 0x0000000516027c24 */ /* 0x000fc8000f8e0203 */
[----:B------:R-:W-:-:S08]  /*01f0*/  IMAD.X R17, RZ, RZ, R2, P0 ;  /* 0x000000ffff117224 */ /* 0x000fd000000e0602 */
.L_x_58:
[----:B0-----:R-:W2:Y:S01]  /*0200*/  LDG.E R0, desc[UR36][R16.64+-0x20] ;  /* 0xffffe02410007981 */ /* 0x001ea2000c1e1900 */
[----:B------:R-:W-:Y:S01]  /*0210*/  MOV R2, 0x0 ;  /* 0x0000000000027802 */ /* 0x000fe20000000f00 */
[----:B------:R-:W0:Y:S01]  /*0220*/  LDCU.64 UR4, c[0x4][0x8] ;  /* 0x01000100ff0477ac */ /* 0x000e220008000a00 */
[----:B------:R-:W-:Y:S01]  /*0230*/  IMAD.U32 R6, RZ, RZ, UR38 ;  /* 0x00000026ff067e24 */ /* 0x000fe2000f8e00ff */
[----:B------:R1:W-:Y:S01]  /*0240*/  STL.64 [R1], R22 ;  /* 0x0000001601007387 */ /* 0x0003e20000100a00 */
[----:B------:R1:W3:Y:S01]  /*0250*/  LDC.64 R10, c[0x4][R2] ;  /* 0x01000000020a7b82 */ /* 0x0002e20000000a00 */
[----:B------:R-:W-:Y:S02]  /*0260*/  MOV R7, UR39 ;  /* 0x0000002700077c02 */ /* 0x000fe40008000f00 */
[----:B0-----:R-:W-:Y:S01]  /*0270*/  MOV R4, UR4 ;  /* 0x0000000400047c02 */ /* 0x001fe20008000f00 */
[----:B------:R-:W-:Y:S01]  /*0280*/  IMAD.U32 R5, RZ, RZ, UR5 ;  /* 0x00000005ff057e24 */ /* 0x000fe2000f8e00ff */
[----:B--2---:R-:W0:Y:S02]  /*0290*/  F2F.F64.F32 R8, R0 ;  /* 0x0000000000087310 */ /* 0x004e240000201800 */
[----:B0--3--:R1:W-:Y:S04]  /*02a0*/  STL.64 [R1+0x8], R8 ;  /* 0x0000080801007387 */ /* 0x0093e80000100a00 */
[----:B------:R-:W-:-:S07]  /*02b0*/  LEPC R20, `(.L_x_42) ;  /* 0x000000001014794e */ /* 0x000fce0000000000 */
[----:B-1----:R-:W-:Y:S05]  /*02c0*/  CALL.ABS.NOINC R10 ;  /* 0x000000000a007343 */ /* 0x002fea0003c00000 */
.L_x_42:
[----:B------:R-:W2:Y:S01]  /*02d0*/  LDG.E R0, desc[UR36][R16.64+-0x1c] ;  /* 0xffffe42410007981 */ /* 0x000ea2000c1e1900 */
[----:B------:R-:W-:Y:S01]  /*02e0*/  VIADD R13, R23, 0x1 ;  /* 0x00000001170d7836 */ /* 0x000fe20000000000 */
[----:B------:R0:W1:Y:S01]  /*02f0*/  LDC.64 R10, c[0x4][R2] ;  /* 0x01000000020a7b82 */ /* 0x0000620000000a00 */
[----:B------:R-:W-:Y:S01]  /*0300*/  IMAD.MOV.U32 R12, RZ, RZ, R22 ;  /* 0x000000ffff0c7224 */ /* 0x000fe200078e0016 */
[----:B------:R-:W3:Y:S01]  /*0310*/  LDCU.64 UR4, c[0x4][0x8] ;  /* 0x01000100ff0477ac */ /* 0x000ee20008000a00 */
[----:B------:R-:W-:Y:S01]  /*0320*/  IMAD.U32 R6, RZ, RZ, UR38 ;  /* 0x00000026ff067e24 */ /* 0x000fe2000f8e00ff */
[----:B------:R-:W-:Y:S02]  /*0330*/  MOV R7, UR39 ;  /* 0x0000002700077c02 */ /* 0x000fe40008000f00 */
[----:B------:R0:W-:Y:S01]  /*0340*/  STL.64 [R1], R12 ;  /* 0x0000000c01007387 */ /* 0x0001e20000100a00 */
[----:B---3--:R-:W-:Y:S01]  /*0350*/  MOV R4, UR4 ;  /* 0x0000000400047c02 */ /* 0x008fe20008000f00 */
[----:B------:R-:W-:Y:S01]  /*0360*/  IMAD.U32 R5, RZ, RZ, UR5 ;  /* 0x00000005ff057e24 */ /* 0x000fe2000f8e00ff */
[----:B--2---:R-:W2:Y:S02]  /*0370*/  F2F.F64.F32 R8, R0 ;  /* 0x0000000000087310 */ /* 0x004ea40000201800 */
[----:B-12---:R0:W-:Y:S04]  /*0380*/  STL.64 [R1+0x8], R8 ;  /* 0x0000080801007387 */ /* 0x0061e80000100a00 */
[----:B------:R-:W-:-:S07]  /*0390*/  LEPC R20, `(.L_x_43) ;  /* 0x000000001014794e */ /* 0x000fce0000000000 */
[----:B0-----:R-:W-:Y:S05]  /*03a0*/  CALL.ABS.NOINC R10 ;  /* 0x000000000a007343 */ /* 0x001fea0003c00000 */
.L_x_43:
        /* <DEDUP_REMOVED lines=14> */
.L_x_44:
        /* <DEDUP_REMOVED lines=14> */
.L_x_45:
        /* <DEDUP_REMOVED lines=14> */
.L_x_46:
        /* <DEDUP_REMOVED lines=14> */
.L_x_47:
        /* <DEDUP_REMOVED lines=14> */
.L_x_48:
        /* <DEDUP_REMOVED lines=14> */
.L_x_49:
        /* <DEDUP_REMOVED lines=14> */
.L_x_50:
        /* <DEDUP_REMOVED lines=14> */
.L_x_51:
        /* <DEDUP_REMOVED lines=14> */
.L_x_52:
        /* <DEDUP_REMOVED lines=14> */
.L_x_53:
        /* <DEDUP_REMOVED lines=14> */
.L_x_54:
        /* <DEDUP_REMOVED lines=14> */
.L_x_55:
        /* <DEDUP_REMOVED lines=14> */
.L_x_56:
[----:B------:R-:W2:Y:S01]  /*0f10*/  LDG.E R0, desc[UR36][R16.64+0x1c] ;  /* 0x00001c2410007981 */ /* 0x000ea2000c1e1900 */
[----:B------:R-:W-:Y:S01]  /*0f20*/  VIADD R11, R23, 0xf ;  /* 0x0000000f170b7836 */ /* 0x000fe20000000000 */
[----:B------:R-:W0:Y:S01]  /*0f30*/  LDC.64 R2, c[0x4][R2] ;  /* 0x0100000002027b82 */ /* 0x000e220000000a00 */
[----:B------:R-:W-:Y:S01]  /*0f40*/  IMAD.MOV.U32 R10, RZ, RZ, R22 ;  /* 0x000000ffff0a7224 */ /* 0x000fe200078e0016 */
[----:B------:R-:W1:Y:S01]  /*0f50*/  LDCU.64 UR4, c[0x4][0x8] ;  /* 0x01000100ff0477ac */ /* 0x000e620008000a00 */
[----:B------:R-:W-:Y:S01]  /*0f60*/  IMAD.U32 R6, RZ, RZ, UR38 ;  /* 0x00000026ff067e24 */ /* 0x000fe2000f8e00ff */
[----:B------:R-:W-:Y:S02]  /*0f70*/  MOV R7, UR39 ;  /* 0x0000002700077c02 */ /* 0x000fe40008000f00 */
[----:B------:R3:W-:Y:S01]  /*0f80*/  STL.64 [R1], R10 ;  /* 0x0000000a01007387 */ /* 0x0007e20000100a00 */
[----:B-1----:R-:W-:Y:S01]  /*0f90*/  MOV R4, UR4 ;  /* 0x0000000400047c02 */ /* 0x002fe20008000f00 */
[----:B------:R-:W-:Y:S01]  /*0fa0*/  IMAD.U32 R5, RZ, RZ, UR5 ;  /* 0x00000005ff057e24 */ /* 0x000fe2000f8e00ff */
[----:B--2---:R-:W1:Y:S02]  /*0fb0*/  F2F.F64.F32 R8, R0 ;  /* 0x0000000000087310 */ /* 0x004e640000201800 */
[----:B01----:R3:W-:Y:S04]  /*0fc0*/  STL.64 [R1+0x8], R8 ;  /* 0x0000080801007387 */ /* 0x0037e80000100a00 */
[----:B------:R-:W-:-:S07]  /*0fd0*/  LEPC R20, `(.L_x_57) ;  /* 0x000000001014794e */ /* 0x000fce0000000000 */
[----:B---3--:R-:W-:Y:S05]  /*0fe0*/  CALL.ABS.NOINC R2 ;  /* 0x0000000002007343 */ /* 0x008fea0003c00000 */
.L_x_57:
[----:B------:R-:W-:Y:S01]  /*0ff0*/  VIADD R23, R23, 0x10 ;  /* 0x0000001017177836 */ /* 0x000fe20000000000 */
[----:B------:R-:W-:-:S04]  /*1000*/  IADD3 R16, P1, PT, R16, 0x40, RZ ;  /* 0x0000004010107810 */ /* 0x000fc80007f3e0ff */
[----:B------:R-:W-:Y:S01]  /*1010*/  ISETP.NE.AND P0, PT, R23, UR43, PT ;  /* 0x0000002b17007c0c */ /* 0x000fe2000bf05270 */
[----:B------:R-:W-:-:S12]  /*1020*/  IMAD.X R17, RZ, RZ, R17, P1 ;  /* 0x000000ffff117224 */ /* 0x000fd800008e0611 */
[----:B------:R-:W-:Y:S05]  /*1030*/  @P0 BRA `(.L_x_58) ;  /* 0xfffffff000700947 */ /* 0x000fea000383ffff */
[----:B------:R-:W-:Y:S05]  /*1040*/  BSYNC.RECONVERGENT B6 ;  /* 0x0000000000067941 */ /* 0x000fea0003800200 */
.L_x_41:
[----:B------:R-:W-:-:S07]  /*1050*/  MOV R23, UR43 ;  /* 0x0000002b00177c02 */ /* 0x000fce0008000f00 */
.L_x_40:
[----:B------:R-:W-:-:S09]  /*1060*/  UISETP.NE.AND UP0, UPT, UR41, URZ, UPT ;  /* 0x000000ff2900728c */ /* 0x000fd2000bf05270 */
[----:B------:R-:W-:Y:S05]  /*1070*/  BRA.U !UP0, `(.L_x_59) ;  /* 0x0000000d08b87547 */ /* 0x000fea000b800000 */
[----:B------:R-:W1:Y:S01]  /*1080*/  LDC.64 R2, c[0x0][0x380] ;  /* 0x0000e000ff027b82 */ /* 0x000e620000000a00 */
[----:B------:R-:W1:Y:S01]  /*1090*/  LDCU.64 UR6, c[0x0][0x388] ;  /* 0x00007100ff0677ac */ /* 0x000e620008000a00 */
[----:B------:R-:W-:-:S04]  /*10a0*/  UIADD3 UR4, UPT, UPT, UR41, -0x1, URZ ;  /* 0xffffffff29047890 */ /* 0x000fc8000fffe0ff */
[----:B------:R-:W-:Y:S01]  /*10b0*/  UISETP.GE.U32.AND UP0, UPT, UR4, 0x7, UPT ;  /* 0x000000070400788c */ /* 0x000fe2000bf06070 */
[----:B-1----:R-:W-:-:S04]  /*10c0*/  IMAD.WIDE.U32 R18, R22, UR6, R2 ;  /* 0x0000000616127c25 */ /* 0x002fc8000f8e0002 */
[----:B------:R-:W-:-:S04]  /*10d0*/  IMAD R19, R22, UR7, R19 ;  /* 0x0000000716137c24 */ /* 0x000fc8000f8e0213 */
[----:B------:R-:W-:Y:S05]  /*10e0*/  BRA.U !UP0, `(.L_x_60) ;  /* 0x0000000508c87547 */ /* 0x000fea000b800000 */
[----:B------:R-:W-:Y:S01]  /*10f0*/  IMAD.WIDE.U32 R16, R23, 0x4, R18 ;  /* 0x0000000417107825 */ /* 0x000fe200078e0012 */
[----:B------:R-:W-:Y:S01]  /*1100*/  MOV R8, 0x0 ;  /* 0x0000000000087802 */ /* 0x000fe20000000f00 */
[----:B------:R-:W1:Y:S03]  /*1110*/  LDCU.64 UR4, c[0x4][0x8] ;  /* 0x01000100ff0477ac */ /* 0x000e660008000a00 */
[----:B0-----:R-:W2:Y:S01]  /*1120*/  LDG.E R0, desc[UR36][R16.64] ;  /* 0x0000002410007981 */ /* 0x001ea2000c1e1900 */
[----:B------:R-:W-:Y:S01]  /*1130*/  MOV R6, UR38 ;  /* 0x0000002600067c02 */ /* 0x000fe20008000f00 */
[----:B------:R-:W0:Y:S01]  /*1140*/  LDC.64 R8, c[0x4][R8] ;  /* 0x0100000008087b82 */ /* 0x000e220000000a00 */
[----:B------:R-:W-:Y:S01]  /*1150*/  IMAD.U32 R7, RZ, RZ, UR39 ;  /* 0x00000027ff077e24 */ /* 0x000fe2000f8e00ff */
[----:B------:R3:W-:Y:S01]  /*1160*/  STL.64 [R1], R22 ;  /* 0x0000001601007387 */ /* 0x0007e20000100a00 */
[----:B-1----:R-:W-:-:S02]  /*1170*/  IMAD.U32 R4, RZ, RZ, UR4 ;  /* 0x00000004ff047e24 */ /* 0x002fc4000f8e00ff */
[----:B------:R-:W-:Y:S01]  /*1180*/  IMAD.U32 R5, RZ, RZ, UR5 ;  /* 0x00000005ff057e24 */ /* 0x000fe2000f8e00ff */
[----:B--2---:R-:W1:Y:S02]  /*1190*/  F2F.F64.F32 R2, R0 ;  /* 0x0000000000027310 */ /* 0x004e640000201800 */
[----:B01----:R3:W-:Y:S04]  /*11a0*/  STL.64 [R1+0x8], R2 ;  /* 0x0000080201007387 */ /* 0x0037e80000100a00 */
[----:B------:R-:W-:-:S07]  /*11b0*/  LEPC R20, `(.L_x_61) ;  /* 0x000000001014794e */ /* 0x000fce0000000000 */
[----:B---3--:R-:W-:Y:S05]  /*11c0*/  CALL.ABS.NOINC R8 ;  /* 0x0000000008007343 */ /* 0x008fea0003c00000 */
.L_x_61:
[----:B------:R-:W2:Y:S01]  /*11d0*/  LDG.E R0, desc[UR36][R16.64+0x4] ;  /* 0x0000042410007981 */ /* 0x000ea2000c1e1900 */
[----:B------:R-:W-:Y:S01]  /*11e0*/  VIADD R13, R23, 0x1 ;  /* 0x00000001170d7836 */ /* 0x000fe20000000000 */
[----:B------:R-:W-:Y:S01]  /*11f0*/  MOV R12, R22 ;  /* 0x00000016000c7202 */ /* 0x000fe20000000f00 */
[----:B------:R-:W0:Y:S01]  /*1200*/  LDCU.64 UR4, c[0x4][0x8] ;  /* 0x01000100ff0477ac */ /* 0x000e220008000a00 */
[----:B------:R-:W-:Y:S01]  /*1210*/  MOV R2, 0x0 ;  /* 0x0000000000027802 */ /* 0x000fe20000000f00 */
[----:B------:R-:W-:Y:S01]  /*1220*/  IMAD.U32 R7, RZ, RZ, UR39 ;  /* 0x00000027ff077e24 */ /* 0x000fe2000f8e00ff */
[----:B------:R-:W-:Y:S01]  /*1230*/  MOV R6, UR38 ;  /* 0x0000002600067c02 */ /* 0x000fe20008000f00 */
[----:B------:R1:W-:Y:S01]  /*1240*/  STL.64 [R1], R12 ;  /* 0x0000000c01007387 */ /* 0x0003e20000100a00 */
[----:B------:R1:W3:Y:S01]  /*1250*/  LDC.64 R10, c[0x4][R2] ;  /* 0x01000000020a7b82 */ /* 0x0002e20000000a00 */
[----:B0-----:R-:W-:Y:S02]  /*1260*/  IMAD.U32 R4, RZ, RZ, UR4 ;  /* 0x00000004ff047e24 */ /* 0x001fe4000f8e00ff */
[----:B------:R-:W-:Y:S01]  /*1270*/  IMAD.U32 R5, RZ, RZ, UR5 ;  /* 0x00000005ff057e24 */ /* 0x000fe2000f8e00ff */
[----:B--2---:R-:W0:Y:S02]  /*1280*/  F2F.F64.F32 R8, R0 ;  /* 0x0000000000087310 */ /* 0x004e240000201800 */
[----:B0--3--:R1:W-:Y:S04]  /*1290*/  STL.64 [R1+0x8], R8 ;  /* 0x0000080801007387 */ /* 0x0093e80000100a00 */
[----:B------:R-:W-:-:S07]  /*12a0*/  LEPC R20, `(.L_x_62) ;  /* 0x000000001014794e */ /* 0x000fce0000000000 */
[----:B-1----:R-:W-:Y:S05]  /*12b0*/  CALL.ABS.NOINC R10 ;  /* 0x000000000a007343 */ /* 0x002fea0003c00000 */
.L_x_62:
[----:B------:R-:W2:Y:S01]  /*12c0*/  LDG.E R0, desc[UR36][R16.64+0x8] ;  /* 0x0000082410007981 */ /* 0x000ea2000c1e1900 */
[----:B------:R-:W-:Y:S01]  /*12d0*/  VIADD R13, R23, 0x2 ;  /* 0x00000002170d7836 */ /* 0x000fe20000000000 */
[----:B------:R-:W-:Y:S01]  /*12e0*/  MOV R12, R22 ;  /* 0x00000016000c7202 */ /* 0x000fe20000000f00 */
[----:B------:R0:W1:Y:S01]  /*12f0*/  LDC.64 R10, c[0x4][R2] ;  /* 0x01000000020a7b82 */ /* 0x0000620000000a00 */
[----:B------:R-:W3:Y:S01]  /*1300*/  LDCU.64 UR4, c[0x4][0x8] ;  /* 0x01000100ff0477ac */ /* 0x000ee20008000a00 */
[----:B------:R-:W-:Y:S01]  /*1310*/  MOV R6, UR38 ;  /* 0x0000002600067c02 */ /* 0x000fe20008000f00 */
[----:B------:R-:W-:Y:S01]  /*1320*/  IMAD.U32 R7, RZ, RZ, UR39 ;  /* 0x00000027ff077e24 */ /* 0x000fe2000f8e00ff */
[----:B------:R0:W-:Y:S01]  /*1330*/  STL.64 [R1], R12 ;  /* 0x0000000c01007387 */ /* 0x0001e20000100a00 */
[----:B---3--:R-:W-:Y:S02]  /*1340*/  IMAD.U32 R4, RZ, RZ, UR4 ;  /* 0x00000004ff047e24 */ /* 0x008fe4000f8e00ff */
[----:B------:R-:W-:Y:S01]  /*1350*/  IMAD.U32 R5, RZ, RZ, UR5 ;  /* 0x00000005ff057e24 */ /* 0x000fe2000f8e00ff */
[----:B--2---:R-:W2:Y:S02]  /*1360*/  F2F.F64.F32 R8, R0 ;  /* 0x0000000000087310 */ /* 0x004ea40000201800 */
[----:B-12---:R0:W-:Y:S04]  /*1370*/  STL.64 [R1+0x8], R8 ;  /* 0x0000080801007387 */ /* 0x0061e80000100a00 */
[----:B------:R-:W-:-:S07]  /*1380*/  LEPC R20, `(.L_x_63) ;  /* 0x000000001014794e */ /* 0x000fce0000000000 */
[----:B0-----:R-:W-:Y:S05]  /*1390*/  CALL.ABS.NOINC R10 ;  /* 0x000000000a007343 */ /* 0x001fea0003c00000 */
.L_x_63:
        /* <DEDUP_REMOVED lines=14> */
.L_x_64:
[----:B------:R-:W2:Y:S01]  /*1480*/  LDG.E R0, desc[UR36][R16.64+0x10] ;  /* 0x0000102410007981 */ /* 0x000ea2000c1e1900 */
[----:B------:R-:W-:Y:S01]  /*1490*/  VIADD R13, R23, 0x4 ;  /* 0x00000004170d7836 */ /* 0x000fe20000000000 */
[----:B------:R-:W-:Y:S01]  /*14a0*/  MOV R12, R22 ;  /* 0x00000016000c7202 */ /* 0x000fe20000000f00 */
[----:B------:R0:W1:Y:S01]  /*14b0*/  LDC.64 R10, c[0x4][R2] ;  /* 0x01000000020a7b82 */ /* 0x0000620000000a00 */
[----:B------:R-:W3:Y:S01]  /*14c0*/  LDCU.64 UR4, c[0x4][0x8] ;  /* 0x01000100ff0477ac */ /* 0x000ee20008000a00 */
[----:B------:R-:W-:Y:S01]  /*14d0*/  IMAD.U32 R6, RZ, RZ, UR38 ;  /* 0x00000026ff067e24 */ /* 0x000fe2000f8e00ff */
[----:B------:R-:W-:Y:S01]  /*14e0*/  MOV R7, UR39 ;  /* 0x0000002700077c02 */ /* 0x000fe20008000f00 */
[----:B------:R0:W-:Y:S01]  /*14f0*/  STL.64 [R1], R12 ;  /* 0x0000000c01007387 */ /* 0x0001e20000100a00 */
[----:B---3--:R-:W-:Y:S01]  /*1500*/  IMAD.U32 R4, RZ, RZ, UR4 ;  /* 0x00000004ff047e24 */ /* 0x008fe2000f8e00ff */
[----:B------:R-:W-:Y:S01]  /*1510*/  MOV R5, UR5 ;  /* 0x0000000500057c02 */ /* 0x000fe20008000f00 */
[----:B--2---:R-:W2:Y:S02]  /*1520*/  F2F.F64.F32 R8, R0 ;  /* 0x0000000000087310 */ /* 0x004ea40000201800 */
[----:B-12---:R0:W-:Y:S04]  /*1530*/  STL.64 [R1+0x8], R8 ;  /* 0x0000080801007387 */ /* 0x0061e80000100a00 */
[----:B------:R-:W-:-:S07]  /*1540*/  LEPC R20, `(.L_x_65) ;  /* 0x000000001014794e */ /* 0x000fce0000000000 */
[----:B0-----:R-:W-:Y:S05]  /*1550*/  CALL.ABS.NOINC R10 ;  /* 0x000000000a007343 */ /* 0x001fea0003c00000 */
.L_x_65:
        /* <DEDUP_REMOVED lines=14> */
.L_x_66:
        /* <DEDUP_REMOVED lines=14> */
.L_x_67:
[----:B------:R-:W2:Y:S01]  /*1720*/  LDG.E R16, desc[UR36][R16.64+0x1c] ;  /* 0x00001c2410107981 */ /* 0x000ea2000c1e1900 */
[----:B------:R-:W-:Y:S01]  /*1730*/  VIADD R11, R23, 0x7 ;  /* 0x00000007170b7836 */ /* 0x000fe20000000000 */
[----:B------:R-:W-:Y:S01]  /*1740*/  MOV R10, R22 ;  /* 0x00000016000a7202 */ /* 0x000fe20000000f00 */
[----:B------:R-:W0:Y:S01]  /*1750*/  LDC.64 R2, c[0x4][R2] ;  /* 0x0100000002027b82 */ /* 0x000e220000000a00 */
[----:B------:R-:W1:Y:S01]  /*1760*/  LDCU.64 UR4, c[0x4][0x8] ;  /* 0x01000100ff0477ac */ /* 0x000e620008000a00 */
[----:B------:R-:W-:Y:S01]  /*1770*/  IMAD.U32 R6, RZ, RZ, UR38 ;  /* 0x00000026ff067e24 */ /* 0x000fe2000f8e00ff */
[----:B------:R-:W-:Y:S01]  /*1780*/  MOV R7, UR39 ;  /* 0x0000002700077c02 */ /* 0x000fe20008000f00 */
[----:B------:R3:W-:Y:S01]  /*1790*/  STL.64 [R1], R10 ;  /* 0x0000000a01007387 */ /* 0x0007e20000100a00 */
[----:B-1----:R-:W-:Y:S01]  /*17a0*/  IMAD.U32 R4, RZ, RZ, UR4 ;  /* 0x00000004ff047e24 */ /* 0x002fe2000f8e00ff */
[----:B------:R-:W-:Y:S01]  /*17b0*/  MOV R5, UR5 ;  /* 0x0000000500057c02 */ /* 0x000fe20008000f00 */
[----:B--2---:R-:W1:Y:S02]  /*17c0*/  F2F.F64.F32 R8, R16 ;  /* 0x0000001000087310 */ /* 0x004e640000201800 */
[----:B01----:R3:W-:Y:S04]  /*17d0*/  STL.64 [R1+0x8], R8 ;  /* 0x0000080801007387 */ /* 0x0037e80000100a00 */
[----:B------:R-:W-:-:S07]  /*17e0*/  LEPC R20, `(.L_x_68) ;  /* 0x000000001014794e */ /* 0x000fce0000000000 */
[----:B---3--:R-:W-:Y:S05]  /*17f0*/  CALL.ABS.NOINC R2 ;  /* 0x0000000002007343 */ /* 0x008fea0003c00000 */
.L_x_68:
[----:B------:R-:W-:-:S07]  /*1800*/  VIADD R23, R23, 0x8 ;  /* 0x0000000817177836 */ /* 0x000fce0000000000 */
.L_x_60:
[----:B------:R-:W-:-:S09]  /*1810*/  UISETP.NE.AND UP0, UPT, UR42, URZ, UPT ;  /* 0x000000ff2a00728c */ /* 0x000fd2000bf05270 */
[----:B------:R-:W-:Y:S05]  /*1820*/  BRA.U !UP0, `(.L_x_59) ;  /* 0x0000000508cc7547 */ /* 0x000fea000b800000 */
[----:B------:R-:W-:-:S04]  /*1830*/  UIADD3 UR4, UPT, UPT, UR42, -0x1, URZ ;  /* 0xffffffff2a047890 */ /* 0x000fc8000fffe0ff */
[----:B------:R-:W-:-:S09]  /*1840*/  UISETP.GE.U32.AND UP0, UPT, UR4, 0x3, UPT ;  /* 0x000000030400788c */ /* 0x000fd2000bf06070 */
        /* <DEDUP_REMOVED lines=9> */
[----:B-1----:R-:W-:Y:S01]  /*18e0*/  MOV R4, UR4 ;  /* 0x0000000400047c02 */ /* 0x002fe20008000f00 */
[----:B------:R-:W-:Y:S01]  /*18f0*/  IMAD.U32 R5, RZ, RZ, UR5 ;  /* 0x00000005ff057e24 */ /* 0x000fe2000f8e00ff */
[----:B--2---:R-:W1:Y:S02]  /*1900*/  F2F.F64.F32 R2, R0 ;  /* 0x0000000000027310 */ /* 0x004e640000201800 */
[----:B01----:R3:W-:Y:S04]  /*1910*/  STL.64 [R1+0x8], R2 ;  /* 0x0000080201007387 */ /* 0x0037e80000100a00 */
[----:B------:R-:W-:-:S07]  /*1920*/  LEPC R20, `(.L_x_70) ;  /* 0x000000001014794e */ /* 0x000fce0000000000 */
[----:B---3--:R-:W-:Y:S05]  /*1930*/  CALL.ABS.NOINC R8 ;  /* 0x0000000008007343 */ /* 0x008fea0003c00000 */
.L_x_70:
[----:B------:R-:W2:Y:S01]  /*1940*/  LDG.E R0, desc[UR36][R16.64+0x4] ;  /* 0x0000042410007981 */ /* 0x000ea2000c1e1900 */
[----:B------:R-:W-:Y:S01]  /*1950*/  IADD3 R13, PT, PT, R23, 0x1, RZ ;  /* 0x00000001170d7810 */ /* 0x000fe20007ffe0ff */
[----:B------:R-:W-:Y:S01]  /*1960*/  IMAD.MOV.U32 R12, RZ, RZ, R22 ;  /* 0x000000ffff0c7224 */ /* 0x000fe200078e0016 */
[----:B------:R-:W-:Y:S01]  /*1970*/  MOV R2, 0x0 ;  /* 0x0000000000027802 */ /* 0x000fe20000000f00 */
[----:B------:R-:W0:Y:S01]  /*1980*/  LDCU.64 UR4, c[0x4][0x8] ;  /* 0x01000100ff0477ac */ /* 0x000e220008000a00 */
[----:B------:R-:W-:Y:S01]  /*1990*/  MOV R6, UR38 ;  /* 0x0000002600067c02 */ /* 0x000fe20008000f00 */
[----:B------:R-:W-:Y:S01]  /*19a0*/  IMAD.U32 R7, RZ, RZ, UR39 ;  /* 0x00000027ff077e24 */ /* 0x000fe2000f8e00ff */
[----:B------:R1:W-:Y:S01]  /*19b0*/  STL.64 [R1], R12 ;  /* 0x0000000c01007387 */ /* 0x0003e20000100a00 */
[----:B------:R1:W3:Y:S01]  /*19c0*/  LDC.64 R10, c[0x4][R2] ;  /* 0x01000000020a7b82 */ /* 0x0002e20000000a00 */
[----:B0-----:R-:W-:Y:S01]  /*19d0*/  MOV R4, UR4 ;  /* 0x0000000400047c02 */ /* 0x001fe20008000f00 */
[----:B------:R-:W-:Y:S01]  /*19e0*/  IMAD.U32 R5, RZ, RZ, UR5 ;  /* 0x00000005ff057e24 */ /* 0x000fe2000f8e00ff */
[----:B--2---:R-:W0:Y:S02]  /*19f0*/  F2F.F64.F32 R8, R0 ;  /* 0x0000000000087310 */ /* 0x004e240000201800 */
[----:B0--3--:R1:W-:Y:S04]  /*1a00*/  STL.64 [R1+0x8], R8 ;  /* 0x0000080801007387 */ /* 0x0093e80000100a00 */
[----:B------:R-:W-:-:S07]  /*1a10*/  LEPC R20, `(.L_x_71) ;  /* 0x000000001014794e */ /* 0x000fce0000000000 */
[----:B-1----:R-:W-:Y:S05]  /*1a20*/  CALL.ABS.NOINC R10 ;  /* 0x000000000a007343 */ /* 0x002fea0003c00000 */
.L_x_71:
[----:B------:R-:W2:Y:S01]  /*1a30*/  LDG.E R0, desc[UR36][R16.64+0x8] ;  /* 0x0000082410007981 */ /* 0x000ea2000c1e1900 */
[----:B------:R-:W-:Y:S01]  /*1a40*/  IADD3 R13, PT, PT, R23, 0x2, RZ ;  /* 0x00000002170d7810 */ /* 0x000fe20007ffe0ff */
[----:B------:R-:W-:Y:S01]  /*1a50*/  IMAD.MOV.U32 R12, RZ, RZ, R22 ;  /* 0x000000ffff0c7224 */ /* 0x000fe200078e0016 */
[----:B------:R0:W1:Y:S01]  /*1a60*/  LDC.64 R10, c[0x4][R2] ;  /* 0x01000000020a7b82 */ /* 0x0000620000000a00 */
[----:B------:R-:W3:Y:S01]  /*1a70*/  LDCU.64 UR4, c[0x4][0x8] ;  /* 0x01000100ff0477ac */ /* 0x000ee20008000a00 */
[----:B------:R-:W-:Y:S01]  /*1a80*/  MOV R6, UR38 ;  /* 0x0000002600067c02 */ /* 0x000fe20008000f00 */
[----:B------:R-:W-:Y:S01]  /*1a90*/  IMAD.U32 R7, RZ, RZ, UR39 ;  /* 0x00000027ff077e24 */ /* 0x000fe2000f8e00ff */
[----:B------:R0:W-:Y:S01]  /*1aa0*/  STL.64 [R1], R12 ;  /* 0x0000000c01007387 */ /* 0x0001e20000100a00 */
[----:B---3--:R-:W-:Y:S01]  /*1ab0*/  MOV R4, UR4 ;  /* 0x0000000400047c02 */ /* 0x008fe20008000f00 */
[----:B------:R-:W-:Y:S01]  /*1ac0*/  IMAD.U32 R5, RZ, RZ, UR5 ;  /* 0x00000005ff057e24 */ /* 0x000fe2000f8e00ff */
[----:B--2---:R-:W2:Y:S02]  /*1ad0*/  F2F.F64.F32 R8, R0 ;  /* 0x0000000000087310 */ /* 0x004ea40000201800 */
[----:B-12---:R0:W-:Y:S04]  /*1ae0*/  STL.64 [R1+0x8], R8 ;  /* 0x0000080801007387 */ /* 0x0061e80000100a00 */
[----:B------:R-:W-:-:S07]  /*1af0*/  LEPC R20, `(.L_x_72) ;  /* 0x000000001014794e */ /* 0x000fce0000000000 */
[----:B0-----:R-:W-:Y:S05]  /*1b00*/  CALL.ABS.NOINC R10 ;  /* 0x000000000a007343 */ /* 0x001fea0003c00000 */
.L_x_72:
[----:B------:R-:W2:Y:S01]  /*1b10*/  LDG.E R16, desc[UR36][R16.64+0xc] ;  /* 0x00000c2410107981 */ /* 0x000ea2000c1e1900 */
[----:B------:R-:W-:Y:S01]  /*1b20*/  IADD3 R11, PT, PT, R23, 0x3, RZ ;  /* 0x00000003170b7810 */ /* 0x000fe20007ffe0ff */
[----:B------:R-:W-:Y:S01]  /*1b30*/  IMAD.MOV.U32 R10, RZ, RZ, R22 ;  /* 0x000000ffff0a7224 */ /* 0x000fe200078e0016 */
[----:B------:R-:W0:Y:S01]  /*1b40*/  LDC.64 R2, c[0x4][R2] ;  /* 0x0100000002027b82 */ /* 0x000e220000000a00 */
[----:B------:R-:W1:Y:S01]  /*1b50*/  LDCU.64 UR4, c[0x4][0x8] ;  /* 0x01000100ff0477ac */ /* 0x000e620008000a00 */
[----:B------:R-:W-:Y:S01]  /*1b60*/  MOV R6, UR38 ;  /* 0x0000002600067c02 */ /* 0x000fe20008000f00 */
        /* <DEDUP_REMOVED lines=8> */
.L_x_73:
[----:B------:R-:W-:-:S07]  /*1bf0*/  IADD3 R23, PT, PT, R23, 0x4, RZ ;  /* 0x0000000417177810 */ /* 0x000fce0007ffe0ff */
.L_x_69:
[----:B------:R-:W-:-:S09]  /*1c00*/  UISETP.NE.AND UP0, UPT, UR40, URZ, UPT ;  /* 0x000000ff2800728c */ /* 0x000fd2000bf05270 */
[----:B------:R-:W-:Y:S05]  /*1c10*/  BRA.U !UP0, `(.L_x_59) ;  /* 0x0000000108d07547 */ /* 0x000fea000b800000 */
[----:B------:R-:W-:Y:S01]  /*1c20*/  IMAD.WIDE.U32 R18, R23, 0x4, R18 ;  /* 0x0000000417127825 */ /* 0x000fe200078e0012 */
[----:B------:R-:W-:Y:S01]  /*1c30*/  MOV R8, 0x0 ;  /* 0x0000000000087802 */ /* 0x000fe20000000f00 */
[----:B------:R-:W1:Y:S03]  /*1c40*/  LDCU.64 UR4, c[0x4][0x8] ;  /* 0x01000100ff0477ac */ /* 0x000e660008000a00 */
[----:B0-----:R-:W2:Y:S01]  /*1c50*/  LDG.E R0, desc[UR36][R18.64] ;  /* 0x0000002412007981 */ /* 0x001ea2000c1e1900 */
[----:B------:R-:W-:Y:S01]  /*1c60*/  IMAD.U32 R16, RZ, RZ, UR40 ;  /* 0x00000028ff107e24 */ /* 0x000fe2000f8e00ff */
[----:B------:R-:W0:Y:S01]  /*1c70*/  LDC.64 R8, c[0x4][R8] ;  /* 0x0100000008087b82 */ /* 0x000e220000000a00 */
[----:B------:R-:W-:Y:S01]  /*1c80*/  MOV R6, UR38 ;  /* 0x0000002600067c02 */ /* 0x000fe20008000f00 */
[----:B------:R3:W-:Y:S01]  /*1c90*/  STL.64 [R1], R22 ;  /* 0x0000001601007387 */ /* 0x0007e20000100a00 */
[----:B------:R-:W-:Y:S01]  /*1ca0*/  IMAD.U32 R7, RZ, RZ, UR39 ;  /* 0x00000027ff077e24 */ /* 0x000fe2000f8e00ff */
[----:B------:R-:W-:-:S02]  /*1cb0*/  ISETP.NE.AND P0, PT, R16, 0x1, PT ;  /* 0x000000011000780c */ /* 0x000fc40003f05270 */
[----:B-1----:R-:W-:Y:S01]  /*1cc0*/  MOV R4, UR4 ;  /* 0x0000000400047c02 */ /* 0x002fe20008000f00 */
[----:B------:R-:W-:Y:S01]  /*1cd0*/  IMAD.U32 R5, RZ, RZ, UR5 ;  /* 0x00000005ff057e24 */ /* 0x000fe2000f8e00ff */
[----:B--2---:R1:W2:Y:S02]  /*1ce0*/  F2F.F64.F32 R2, R0 ;  /* 0x0000000000027310 */ /* 0x0042a40000201800 */
[----:B-1----:R-:W-:Y:S01]  /*1cf0*/  P2R R0, PR, RZ, 0x1 ;  /* 0x00000001ff007803 */ /* 0x002fe20000000000 */
[----:B0-2---:R3:W-:Y:S06]  /*1d00*/  STL.64 [R1+0x8], R2 ;  /* 0x0000080201007387 */ /* 0x0057ec0000100a00 */
[----:B------:R-:W-:-:S07]  /*1d10*/  LEPC R20, `(.L_x_74) ;  /* 0x000000001014794e */ /* 0x000fce0000000000 */
[----:B---3--:R-:W-:Y:S05]  /*1d20*/  CALL.ABS.NOINC R8 ;  /* 0x0000000008007343 */ /* 0x008fea0003c00000 */
.L_x_74:
[----:B------:R-:W-:-:S13]  /*1d30*/  ISETP.NE.AND P6, PT, R16, 0x1, PT ;  /* 0x000000011000780c */ /* 0x000fda0003fc5270 */
[----:B------:R-:W-:Y:S05]  /*1d40*/  @!P6 BRA `(.L_x_59) ;  /* 0x000000000084e947 */ /* 0x000fea0003800000 */
        /* <DEDUP_REMOVED lines=9> */
[----:B------:R-:W-:Y:S02]  /*1de0*/  ISETP.NE.AND P0, PT, R16, 0x2, PT ;  /* 0x000000021000780c */ /* 0x000fe40003f05270 */
[----:B------:R-:W-:Y:S01]  /*1df0*/  MOV R7, UR39 ;  /* 0x0000002700077c02 */ /* 0x000fe20008000f00 */
[----:B0-----:R-:W-:Y:S01]  /*1e00*/  IMAD.U32 R4, RZ, RZ, UR4 ;  /* 0x00000004ff047e24 */ /* 0x001fe2000f8e00ff */
[----:B------:R-:W-:Y:S01]  /*1e10*/  MOV R5, UR5 ;  /* 0x0000000500057c02 */ /* 0x000fe20008000f00 */
[----:B--2---:R0:W2:Y:S02]  /*1e20*/  F2F.F64.F32 R8, R0 ;  /* 0x0000000000087310 */ /* 0x0040a40000201800 */
[----:B0-----:R-:W-:Y:S01]  /*1e30*/  P2R R0, PR, RZ, 0x1 ;  /* 0x00000001ff007803 */ /* 0x001fe20000000000 */
[----:B--23--:R1:W-:Y:S06]  /*1e40*/  STL.64 [R1+0x8], R8 ;  /* 0x0000080801007387 */ /* 0x00c3ec0000100a00 */
[----:B------:R-:W-:-:S07]  /*1e50*/  LEPC R20, `(.L_x_75) ;  /* 0x000000001014794e */ /* 0x000fce0000000000 */
[----:B-1----:R-:W-:Y:S05]  /*1e60*/  CALL.ABS.NOINC R10 ;  /* 0x000000000a007343 */ /* 0x002fea0003c00000 */
.L_x_75:
[----:B------:R-:W-:-:S13]  /*1e70*/  ISETP.NE.AND P6, PT, R16, 0x2, PT ;  /* 0x000000021000780c */ /* 0x000fda0003fc5270 */
[----:B------:R-:W-:Y:S05]  /*1e80*/  @!P6 BRA `(.L_x_59) ;  /* 0x000000000034e947 */ /* 0x000fea0003800000 */
[----:B------:R-:W2:Y:S01]  /*1e90*/  LDG.E R18, desc[UR36][R18.64+0x8] ;  /* 0x0000082412127981 */ /* 0x000ea2000c1e1900 */
[----:B------:R-:W-:Y:S01]  /*1ea0*/  VIADD R23, R23, 0x2 ;  /* 0x0000000217177836 */ /* 0x000fe20000000000 */
        /* <DEDUP_REMOVED lines=11> */
.L_x_59:
[----:B------:R-:W1:Y:S01]  /*1f60*/  LDCU UR4, c[0x0][0x394] ;  /* 0x00007280ff0477ac */ /* 0x000e620008000800 */
[----:B------:R-:W-:-:S04]  /*1f70*/  IADD3 R22, PT, PT, R22, 0x1, RZ ;  /* 0x0000000116167810 */ /* 0x000fc80007ffe0ff */
[----:B-1----:R-:W-:-:S13]  /*1f80*/  ISETP.NE.AND P0, PT, R22, UR4, PT ;  /* 0x0000000416007c0c */ /* 0x002fda000bf05270 */
[----:B------:R-:W-:Y:S05]  /*1f90*/  @P0 BRA `(.L_x_76) ;  /* 0xffffffe000680947 */ /* 0x000fea000383ffff */
[----:B0-----:R-:W-:Y:S05]  /*1fa0*/  EXIT ;  /* 0x000000000000794d */ /* 0x001fea0003800000 */
.L_x_77:
        /* <DEDUP_REMOVED lines=13> */
.L_x_80:


//--------------------- .text._Z6VecAddPfS_S_i    --------------------------
	.section	.text._Z6VecAddPfS_S_i,"ax",@progbits
	.align	128
        .global         _Z6VecAddPfS_S_i
        .type           _Z6VecAddPfS_S_i,@function
        .size           _Z6VecAddPfS_S_i,(.L_x_81 - _Z6VecAddPfS_S_i)
        .other          _Z6VecAddPfS_S_i,@"STO_CUDA_ENTRY STV_DEFAULT"
_Z6VecAddPfS_S_i:
.text._Z6VecAddPfS_S_i:
[----:B------:R-:W-:Y:S01]  /*0000*/  LDC R1, c[0x0][0x37c] ;  /* 0x0000df00ff017b82 */ /* 0x000fe20000000800 */
[----:B------:R-:W0:Y:S07]  /*0010*/  S2R R0, SR_TID.X ;  /* 0x0000000000007919 */ /* 0x000e2e0000002100 */
[----:B------:R-:W0:Y:S01]  /*0020*/  S2UR UR4, SR_CTAID.X ;  /* 0x00000000000479c3 */ /* 0x000e220000002500 */
[----:B------:R-:W1:Y:S07]  /*0030*/  LDCU UR5, c[0x0][0x398] ;  /* 0x00007300ff0577ac */ /* 0x000e6e0008000800 */
[----:B------:R-:W0:Y:S02]  /*0040*/  LDC R9, c[0x0][0x360] ;  /* 0x0000d800ff097b82 */ /* 0x000e240000000800 */
[----:B0-----:R-:W-:-:S05]  /*0050*/  IMAD R9, R9, UR4, R0 ;  /* 0x0000000409097c24 */ /* 0x001fca000f8e0200 */
[----:B-1----:R-:W-:-:S13]  /*0060*/  ISETP.GE.AND P0, PT, R9, UR5, PT ;  /* 0x0000000509007c0c */ /* 0x002fda000bf06270 */
[----:B------:R-:W-:Y:S05]  /*0070*/  @P0 EXIT ;  /* 0x000000000000094d */ /* 0x000fea0003800000 */
[----:B------:R-:W0:Y:S01]  /*0080*/  LDC.64 R2, c[0x0][0x380] ;  /* 0x0000e000ff027b82 */ /* 0x000e220000000a00 */
[----:B------:R-:W1:Y:S07]  /*0090*/  LDCU.64 UR4, c[0x0][0x358] ;  /* 0x00006b00ff0477ac */ /* 0x000e6e0008000a00 */
[----:B------:R-:W2:Y:S08]  /*00a0*/  LDC.64 R4, c[0x0][0x388] ;  /* 0x0000e200ff047b82 */ /* 0x000eb00000000a00 */
[----:B------:R-:W3:Y:S01]  /*00b0*/  LDC.64 R6, c[0x0][0x390] ;  /* 0x0000e400ff067b82 */ /* 0x000ee20000000a00 */
[----:B0-----:R-:W-:-:S06]  /*00c0*/  IMAD.WIDE R2, R9, 0x4, R2 ;  /* 0x0000000409027825 */ /* 0x001fcc00078e0202 */
[----:B-1----:R-:W4:Y:S01]  /*00d0*/  LDG.E R2, desc[UR4][R2.64] ;  /* 0x0000000402027981 */ /* 0x002f22000c1e1900 */
[----:B--2---:R-:W-:-:S06]  /*00e0*/  IMAD.WIDE R4, R9, 0x4, R4 ;  /* 0x0000000409047825 */ /* 0x004fcc00078e0204 */
[----:B------:R-:W4:Y:S01]  /*00f0*/  LDG.E R5, desc[UR4][R4.64] ;  /* 0x0000000404057981 */ /* 0x000f22000c1e1900 */
[----:B---3--:R-:W-:-:S04]  /*0100*/  IMAD.WIDE R6, R9, 0x4, R6 ;  /* 0x0000000409067825 */ /* 0x008fc800078e0206 */
[----:B----4-:R-:W-:-:S05]  /*0110*/  FADD R9, R2, R5 ;  /* 0x0000000502097221 */ /* 0x010fca0000000000 */
[----:B------:R-:W-:Y:S01]  /*0120*/  STG.E desc[UR4][R6.64], R9 ;  /* 0x0000000906007986 */ /* 0x000fe2000c101904 */
[----:B------:R-:W-:Y:S05]  /*0130*/  EXIT ;  /* 0x000000000000794d */ /* 0x000fea0003800000 */
.L_x_78:
        /* <DEDUP_REMOVED lines=12> */
.L_x_81:


//--------------------- .nv.global.init           --------------------------
	.section	.nv.global.init,"aw",@progbits
.nv.global.init:
	.type		$str,@object
	.size		$str,($str$1 - $str)
$str:
        /*0000*/ 	.byte	0x65, 0x6c, 0x65, 0x6d, 0x65, 0x6e, 0x74, 0x5b, 0x25, 0x64, 0x5d, 0x5b, 0x25, 0x64, 0x5d, 0x3a
        /*0010*/ 	.byte	0x20, 0x25, 0x66, 0x00
	.type		$str$1,@object
	.size		$str$1,(.L_1 - $str$1)
$str$1:
        /*0014*/ 	.byte	0x65, 0x6c, 0x65, 0x6d, 0x65, 0x6e, 0x74, 0x5b, 0x25, 0x64, 0x5d, 0x5b, 0x25, 0x64, 0x5d, 0x5b
        /*0024*/ 	.byte	0x25, 0x64, 0x5d, 0x3a, 0x20, 0x25, 0x66, 0x00
.L_1:


//--------------------- .nv.shared.reserved.0     --------------------------
	.section	.nv.shared.reserved.0,"aw",@nobits
	.weak		__nv_reservedSMEM_offset_0_alias
	.size		__nv_reservedSMEM_offset_0_alias, 0, 64
	.other		__nv_reservedSMEM_offset_0_alias,@"STO_CUDA_RESERVED_SHARED STV_DEFAULT"
__nv_reservedSMEM_offset_0_alias:
	.zero		0
	.zero		64


//--------------------- .nv.constant0._Z8Kernel3D14cudaPitchedPtriii --------------------------
	.section	.nv.constant0._Z8Kernel3D14cudaPitchedPtriii,"a",@progbits
	.sectionflags	@""
	.align	4
.nv.constant0._Z8Kernel3D14cudaPitchedPtriii:
	.zero		940


//--------------------- .nv.constant0._Z11PitchKernelPfmii --------------------------
	.section	.nv.constant0._Z11PitchKernelPfmii,"a",@progbits
	.sectionflags	@""
	.align	4
.nv.constant0._Z11PitchKernelPfmii:
	.zero		920


//--------------------- .nv.constant0._Z6VecAddPfS_S_i --------------------------
	.section	.nv.constant0._Z6VecAddPfS_S_i,"a",@progbits
	.sectionflags	@""
	.align	4
.nv.constant0._Z6VecAddPfS_S_i:
	.zero		924


//--------------------- SYMBOLS --------------------------

	.type		.nv.reservedSmem.offset0,@object
	.size		.nv.reservedSmem.offset0,0x4
	.type		vprintf,@function
